	.target	sm_90a

	.elftype	@"ET_EXEC"


//--------------------- .note.nv.tkinfo           --------------------------
	.section	.note.nv.tkinfo,"",@"SHT_NOTE"
	.sectionflags	@"SHF_NOTE_NV_TKINFO"
	.tkinfo
        /*0018*/ 	.word	0x00000002
        /*0030*/ 	.string	""
        /*0030*/ 	.string	"ptxas"
        /*0030*/ 	.string	"Cuda compilation tools, release 13.0, V13.0.88"
        /*0030*/ 	.string	"Build cuda_13.0.r13.0/compiler.36424714_0"
        /*0030*/ 	.string	"-arch sm_90a -m 64 "



//--------------------- .note.nv.cuinfo           --------------------------
	.section	.note.nv.cuinfo,"",@"SHT_NOTE"
	.sectionflags	@"SHF_NOTE_NV_CUINFO"
        /*0018*/ 	.short	0x0002
        /*001a*/ 	.short	0x005a
        /*001c*/ 	.short	0x0082
	.zero		2


//--------------------- .nv.info                  --------------------------
	.section	.nv.info,"",@"SHT_CUDA_INFO"
	.align	4


	//----- nvinfo : EIATTR_REGCOUNT
	.align		4
        /*0000*/ 	.byte	0x04, 0x2f
        /*0002*/ 	.short	(.L_15 - .L_14)
	.align		4
.L_14:
        /*0004*/ 	.word	index@(_ZN7cutlass13device_kernelINS_4gemm6kernel13GemmUniversalIN4cute5tupleIJiiiiEEENS1_10collective13CollectiveMmaINS1_34MainloopSm90TmaGmmaWarpSpecializedILi4ENS5_IJNS4_1CILi1EEESB_SB_EEENS1_32KernelTmaWarpSpecializedPingpongEEENS5_IJNSA_ILi64EEENSA_ILi128EEESG_EEENS_10tfloat32_tENS5_IJlSB_lEEESI_SJ_NS4_8TiledMMAINS4_8MMA_AtomIJNS4_4SM904GMMA30MMA_64x128x8_F32TF32TF32_SS_TNILNSN_7ScaleInE1ELSP_1EEEEEENS4_6LayoutISC_NS5_IJNSA_ILi0EEEST_ST_EEEEENS5_IJNS4_10UnderscoreESW_SW_EEEEENS4_13SM90_TMA_LOADENS4_14ComposedLayoutINS4_7SwizzleILi3ELi4ELi3EEENS4_18smem_ptr_flag_bitsILi32EEENSS_INS5_IJNSA_ILi8EEENSA_ILi32EEEEEENS5_IJS16_SB_EEEEEEEvNS4_8identityESZ_S1A_vS1B_EENS_8epilogue10collective6detail29Sm90TmaWarpSpecializedAdapterINS1E_15DefaultEpilogueISI_SJ_SJ_NS1D_6thread17LinearCombinationISI_Li1EffLNS1I_9ScaleType4KindE0ELNS_15FloatRoundStyleE2ESI_EENS1_15EpilogueDefaultEEEEEvvEEEEvNT_6ParamsE)
        /*0008*/ 	.word	0x000000a8


	//----- nvinfo : EIATTR_FRAME_SIZE
	.align		4
.L_15:
        /*000c*/ 	.byte	0x04, 0x11
        /*000e*/ 	.short	(.L_17 - .L_16)
	.align		4
.L_16:
        /*0010*/ 	.word	index@(_ZN7cutlass13device_kernelINS_4gemm6kernel13GemmUniversalIN4cute5tupleIJiiiiEEENS1_10collective13CollectiveMmaINS1_34MainloopSm90TmaGmmaWarpSpecializedILi4ENS5_IJNS4_1CILi1EEESB_SB_EEENS1_32KernelTmaWarpSpecializedPingpongEEENS5_IJNSA_ILi64EEENSA_ILi128EEESG_EEENS_10tfloat32_tENS5_IJlSB_lEEESI_SJ_NS4_8TiledMMAINS4_8MMA_AtomIJNS4_4SM904GMMA30MMA_64x128x8_F32TF32TF32_SS_TNILNSN_7ScaleInE1ELSP_1EEEEEENS4_6LayoutISC_NS5_IJNSA_ILi0EEEST_ST_EEEEENS5_IJNS4_10UnderscoreESW_SW_EEEEENS4_13SM90_TMA_LOADENS4_14ComposedLayoutINS4_7SwizzleILi3ELi4ELi3EEENS4_18smem_ptr_flag_bitsILi32EEENSS_INS5_IJNSA_ILi8EEENSA_ILi32EEEEEENS5_IJS16_SB_EEEEEEEvNS4_8identityESZ_S1A_vS1B_EENS_8epilogue10collective6detail29Sm90TmaWarpSpecializedAdapterINS1E_15DefaultEpilogueISI_SJ_SJ_NS1D_6thread17LinearCombinationISI_Li1EffLNS1I_9ScaleType4KindE0ELNS_15FloatRoundStyleE2ESI_EENS1_15EpilogueDefaultEEEEEvvEEEEvNT_6ParamsE)
        /*0014*/ 	.word	0x00000000


	//----- nvinfo : EIATTR_MIN_STACK_SIZE
	.align		4
.L_17:
        /*0018*/ 	.byte	0x04, 0x12
        /*001a*/ 	.short	(.L_19 - .L_18)
	.align		4
.L_18:
        /*001c*/ 	.word	index@(_ZN7cutlass13device_kernelINS_4gemm6kernel13GemmUniversalIN4cute5tupleIJiiiiEEENS1_10collective13CollectiveMmaINS1_34MainloopSm90TmaGmmaWarpSpecializedILi4ENS5_IJNS4_1CILi1EEESB_SB_EEENS1_32KernelTmaWarpSpecializedPingpongEEENS5_IJNSA_ILi64EEENSA_ILi128EEESG_EEENS_10tfloat32_tENS5_IJlSB_lEEESI_SJ_NS4_8TiledMMAINS4_8MMA_AtomIJNS4_4SM904GMMA30MMA_64x128x8_F32TF32TF32_SS_TNILNSN_7ScaleInE1ELSP_1EEEEEENS4_6LayoutISC_NS5_IJNSA_ILi0EEEST_ST_EEEEENS5_IJNS4_10UnderscoreESW_SW_EEEEENS4_13SM90_TMA_LOADENS4_14ComposedLayoutINS4_7SwizzleILi3ELi4ELi3EEENS4_18smem_ptr_flag_bitsILi32EEENSS_INS5_IJNSA_ILi8EEENSA_ILi32EEEEEENS5_IJS16_SB_EEEEEEEvNS4_8identityESZ_S1A_vS1B_EENS_8epilogue10collective6detail29Sm90TmaWarpSpecializedAdapterINS1E_15DefaultEpilogueISI_SJ_SJ_NS1D_6thread17LinearCombinationISI_Li1EffLNS1I_9ScaleType4KindE0ELNS_15FloatRoundStyleE2ESI_EENS1_15EpilogueDefaultEEEEEvvEEEEvNT_6ParamsE)
        /*0020*/ 	.word	0x00000000
.L_19:


//--------------------- .nv.compat                --------------------------
	.section	.nv.compat,"",@"SHT_CUDA_COMPAT_INFO"
	.align	4
        /*0000*/ 	.byte	0x02, 0x09, 0x01, 0x00, 0x02, 0x02, 0x04, 0x00, 0x02, 0x05, 0x05, 0x00, 0x03, 0x07, 0x01, 0x01
        /*0010*/ 	.byte	0x02, 0x03, 0x01, 0x00, 0x02, 0x06, 0x01, 0x00, 0x04, 0x0b, 0x08, 0x00, 0x00, 0x00, 0x00, 0x00
        /*0020*/ 	.byte	0x00, 0x00, 0x00, 0x00


//--------------------- .nv.info._ZN7cutlass13device_kernelINS_4gemm6kernel13GemmUniversalIN4cute5tupleIJiiiiEEENS1_10collective13CollectiveMmaINS1_34MainloopSm90TmaGmmaWarpSpecializedILi4ENS5_IJNS4_1CILi1EEESB_SB_EEENS1_32KernelTmaWarpSpecializedPingpongEEENS5_IJNSA_ILi64EEENSA_ILi128EEESG_EEENS_10tfloat32_tENS5_IJlSB_lEEESI_SJ_NS4_8TiledMMAINS4_8MMA_AtomIJNS4_4SM904GMMA30MMA_64x128x8_F32TF32TF32_SS_TNILNSN_7ScaleInE1ELSP_1EEEEEENS4_6LayoutISC_NS5_IJNSA_ILi0EEEST_ST_EEEEENS5_IJNS4_10UnderscoreESW_SW_EEEEENS4_13SM90_TMA_LOADENS4_14ComposedLayoutINS4_7SwizzleILi3ELi4ELi3EEENS4_18smem_ptr_flag_bitsILi32EEENSS_INS5_IJNSA_ILi8EEENSA_ILi32EEEEEENS5_IJS16_SB_EEEEEEEvNS4_8identityESZ_S1A_vS1B_EENS_8epilogue10collective6detail29Sm90TmaWarpSpecializedAdapterINS1E_15DefaultEpilogueISI_SJ_SJ_NS1D_6thread17LinearCombinationISI_Li1EffLNS1I_9ScaleType4KindE0ELNS_15FloatRoundStyleE2ESI_EENS1_15EpilogueDefaultEEEEEvvEEEEvNT_6ParamsE --------------------------
	.section	.nv.info._ZN7cutlass13device_kernelINS_4gemm6kernel13GemmUniversalIN4cute5tupleIJiiiiEEENS1_10collective13CollectiveMmaINS1_34MainloopSm90TmaGmmaWarpSpecializedILi4ENS5_IJNS4_1CILi1EEESB_SB_EEENS1_32KernelTmaWarpSpecializedPingpongEEENS5_IJNSA_ILi64EEENSA_ILi128EEESG_EEENS_10tfloat32_tENS5_IJlSB_lEEESI_SJ_NS4_8TiledMMAINS4_8MMA_AtomIJNS4_4SM904GMMA30MMA_64x128x8_F32TF32TF32_SS_TNILNSN_7ScaleInE1ELSP_1EEEEEENS4_6LayoutISC_NS5_IJNSA_ILi0EEEST_ST_EEEEENS5_IJNS4_10UnderscoreESW_SW_EEEEENS4_13SM90_TMA_LOADENS4_14ComposedLayoutINS4_7SwizzleILi3ELi4ELi3EEENS4_18smem_ptr_flag_bitsILi32EEENSS_INS5_IJNSA_ILi8EEENSA_ILi32EEEEEENS5_IJS16_SB_EEEEEEEvNS4_8identityESZ_S1A_vS1B_EENS_8epilogue10collective6detail29Sm90TmaWarpSpecializedAdapterINS1E_15DefaultEpilogueISI_SJ_SJ_NS1D_6thread17LinearCombinationISI_Li1EffLNS1I_9ScaleType4KindE0ELNS_15FloatRoundStyleE2ESI_EENS1_15EpilogueDefaultEEEEEvvEEEEvNT_6ParamsE,"",@"SHT_CUDA_INFO"
	.sectionflags	@""
	.align	4


	//----- nvinfo : EIATTR_CUDA_API_VERSION
	.align		4
        /*0000*/ 	.byte	0x04, 0x37
        /*0002*/ 	.short	(.L_21 - .L_20)
.L_20:
        /*0004*/ 	.word	0x00000082


	//----- nvinfo : EIATTR_KPARAM_INFO
	.align		4
.L_21:
        /*0008*/ 	.byte	0x04, 0x17
        /*000a*/ 	.short	(.L_23 - .L_22)
.L_22:
        /*000c*/ 	.word	0x00000000
        /*0010*/ 	.short	0x0000
        /*0012*/ 	.short	0x0070
        /*0014*/ 	.byte	0x00, 0xf0, 0x01, 0x10


	//----- nvinfo : EIATTR_SPARSE_MMA_MASK
	.align		4
.L_23:
        /*0018*/ 	.byte	0x03, 0x50
        /*001a*/ 	.short	0x0000


	//----- nvinfo : EIATTR_MAXREG_COUNT
	.align		4
        /*001c*/ 	.byte	0x03, 0x1b
        /*001e*/ 	.short	0x00a8


	//----- nvinfo : EIATTR_NUM_BARRIERS
	.align		4
        /*0020*/ 	.byte	0x02, 0x4c
        /*0022*/ 	.byte	0x01
	.zero		1


	//----- nvinfo : EIATTR_EXTERNS
	.align		4
        /*0024*/ 	.byte	0x04, 0x0f
        /*0026*/ 	.short	(.L_25 - .L_24)


	//   ....[0]....
	.align		4
.L_24:
        /*0028*/ 	.word	index@(__assertfail)


	//----- nvinfo : EIATTR_MERCURY_ISA_VERSION
	.align		4
.L_25:
        /*002c*/ 	.byte	0x03, 0x5f
        /*002e*/ 	.short	0x0101


	//----- nvinfo : EIATTR_INT_WARP_WIDE_INSTR_OFFSETS
	.align		4
        /*0030*/ 	.byte	0x04, 0x31
        /*0032*/ 	.short	(.L_27 - .L_26)


	//   ....[0]....
.L_26:
        /*0034*/ 	.word	0x00000470


	//   ....[1]....
        /*0038*/ 	.word	0x00000490


	//   ....[2]....
        /*003c*/ 	.word	0x00000510


	//   ....[3]....
        /*0040*/ 	.word	0x00000520


	//   ....[4]....
        /*0044*/ 	.word	0x00000530


	//   ....[5]....
        /*0048*/ 	.word	0x00000550


	//   ....[6]....
        /*004c*/ 	.word	0x000005b0


	//   ....[7]....
        /*0050*/ 	.word	0x000005d0


	//----- nvinfo : EIATTR_COOP_GROUP_MASK_REGIDS
	.align		4
.L_27:
        /*0054*/ 	.byte	0x04, 0x29
        /*0056*/ 	.short	(.L_29 - .L_28)


	//   ....[0]....
.L_28:
        /*0058*/ 	.word	0xffffffff


	//   ....[1]....
        /*005c*/ 	.word	0xffffffff


	//   ....[2]....
        /*0060*/ 	.word	0xffffffff


	//   ....[3]....
        /*0064*/ 	.word	0xffffffff


	//   ....[4]....
        /*0068*/ 	.word	0xffffffff


	//   ....[5]....
        /*006c*/ 	.word	0xffffffff


	//----- nvinfo : EIATTR_COOP_GROUP_INSTR_OFFSETS
	.align		4
.L_29:
        /*0070*/ 	.byte	0x04, 0x28
        /*0072*/ 	.short	(.L_31 - .L_30)


	//   ....[0]....
.L_30:
        /*0074*/ 	.word	0x00000050


	//   ....[1]....
        /*0078*/ 	.word	0x00000080


	//   ....[2]....
        /*007c*/ 	.word	0x00000180


	//   ....[3]....
        /*0080*/ 	.word	0x00000390


	//   ....[4]....
        /*0084*/ 	.word	0x000003d0


	//   ....[5]....
        /*0088*/ 	.word	0x00000410


	//----- nvinfo : EIATTR_REG_RECONFIG
	.align		4
.L_31:
        /*008c*/ 	.byte	0x01, 0x54
	.zero		2


	//----- nvinfo : EIATTR_SYSCALL_OFFSETS
	.align		4
        /*0090*/ 	.byte	0x04, 0x46
        /*0092*/ 	.short	(.L_33 - .L_32)


	//   ....[0]....
.L_32:
        /*0094*/ 	.word	0x00001770


	//----- nvinfo : EIATTR_MBARRIER_INSTR_OFFSETS
	.align		4
.L_33:
        /*0098*/ 	.byte	0x04, 0x39
        /*009a*/ 	.short	(.L_35 - .L_34)


	//   ....[0]....
.L_34:
        /*009c*/ 	.word	0x00000300
        /*00a0*/ 	.word	0x000000ff
        /*00a4*/ 	.word	0x00000000
        /*00a8*/ 	.short	0x0100
        /*00aa*/ 	.byte	0x09
	.zero		1


	//   ....[1]....
        /*00ac*/ 	.word	0x00000310
        /*00b0*/ 	.word	0x000000ff
        /*00b4*/ 	.word	0x00000020
        /*00b8*/ 	.short	0x0100
        /*00ba*/ 	.byte	0x09
	.zero		1


	//   ....[2]....
        /*00bc*/ 	.word	0x00000320
        /*00c0*/ 	.word	0x000000ff
        /*00c4*/ 	.word	0x00000008
        /*00c8*/ 	.short	0x0100
        /*00ca*/ 	.byte	0x09
	.zero		1


	//   ....[3]....
        /*00cc*/ 	.word	0x00000330
        /*00d0*/ 	.word	0x000000ff
        /*00d4*/ 	.word	0x00000028
        /*00d8*/ 	.short	0x0100
        /*00da*/ 	.byte	0x09
	.zero		1


	//   ....[4]....
        /*00dc*/ 	.word	0x00000340
        /*00e0*/ 	.word	0x000000ff
        /*00e4*/ 	.word	0x00000010
        /*00e8*/ 	.short	0x0100
        /*00ea*/ 	.byte	0x09
	.zero		1


	//   ....[5]....
        /*00ec*/ 	.word	0x00000350
        /*00f0*/ 	.word	0x000000ff
        /*00f4*/ 	.word	0x00000030
        /*00f8*/ 	.short	0x0100
        /*00fa*/ 	.byte	0x09
	.zero		1


	//   ....[6]....
        /*00fc*/ 	.word	0x00000360
        /*0100*/ 	.word	0x000000ff
        /*0104*/ 	.word	0x00000018
        /*0108*/ 	.short	0x0100
        /*010a*/ 	.byte	0x09
	.zero		1


	//   ....[7]....
        /*010c*/ 	.word	0x00000370
        /*0110*/ 	.word	0x000000ff
        /*0114*/ 	.word	0x00000038
        /*0118*/ 	.short	0x0100
        /*011a*/ 	.byte	0x09
	.zero		1


	//   ....[8]....
        /*011c*/ 	.word	0x000005f0
        /*0120*/ 	.word	0x000000ff
        /*0124*/ 	.word	0x00000070
        /*0128*/ 	.short	0x0100
        /*012a*/ 	.byte	0x09
	.zero		1


	//   ....[9]....
        /*012c*/ 	.word	0x00000600
        /*0130*/ 	.word	0x000000ff
        /*0134*/ 	.word	0x00000078
        /*0138*/ 	.short	0x0100
        /*013a*/ 	.byte	0x09
	.zero		1


	//   ....[10]....
        /*013c*/ 	.word	0x00000640
        /*0140*/ 	.word	0x000000ff
        /*0144*/ 	.word	0x00000050
        /*0148*/ 	.short	0x0100
        /*014a*/ 	.byte	0x0a
	.zero		1


	//   ....[11]....
        /*014c*/ 	.word	0x00000660
        /*0150*/ 	.word	0x000000ff
        /*0154*/ 	.word	0x00000058
        /*0158*/ 	.short	0x0100
        /*015a*/ 	.byte	0x0a
	.zero		1


	//   ....[12]....
        /*015c*/ 	.word	0x00000670
        /*0160*/ 	.word	0x000000ff
        /*0164*/ 	.word	0x00000060
        /*0168*/ 	.short	0x0100
        /*016a*/ 	.byte	0x0a
	.zero		1


	//   ....[13]....
        /*016c*/ 	.word	0x00000680
        /*0170*/ 	.word	0x000000ff
        /*0174*/ 	.word	0x00000068
        /*0178*/ 	.short	0x0100
        /*017a*/ 	.byte	0x0a
	.zero		1


	//   ....[14]....
        /*017c*/ 	.word	0x00001630
        /*0180*/ 	.word	0x0000005f
        /*0184*/ 	.word	0xfffffff8
        /*0188*/ 	.short	0x010a
        /*018a*/ 	.byte	0x3f
	.zero		1


	//   ....[15]....
        /*018c*/ 	.word	0x00001800
        /*0190*/ 	.word	0x00000003
        /*0194*/ 	.word	0x00000000
        /*0198*/ 	.short	0x010a
        /*019a*/ 	.byte	0x3f
	.zero		1


	//   ....[16]....
        /*019c*/ 	.word	0x00001860
        /*01a0*/ 	.word	0x00000003
        /*01a4*/ 	.word	0x00000000
        /*01a8*/ 	.short	0x010a
        /*01aa*/ 	.byte	0x3f
	.zero		1


	//   ....[17]....
        /*01ac*/ 	.word	0x00002100
        /*01b0*/ 	.word	0x000000ff
        /*01b4*/ 	.word	0x00000000
        /*01b8*/ 	.short	0x010a
        /*01ba*/ 	.byte	0x04
	.zero		1


	//   ....[18]....
        /*01bc*/ 	.word	0x00002140
        /*01c0*/ 	.word	0x000000ff
        /*01c4*/ 	.word	0x00000000
        /*01c8*/ 	.short	0x010a
        /*01ca*/ 	.byte	0x04
	.zero		1


	//   ....[19]....
        /*01cc*/ 	.word	0x000028f0
        /*01d0*/ 	.word	0x000000ff
        /*01d4*/ 	.word	0x00000000
        /*01d8*/ 	.short	0x0101
        /*01da*/ 	.byte	0x04
	.zero		1


	//   ....[20]....
        /*01dc*/ 	.word	0x000029e0
        /*01e0*/ 	.word	0x00000063
        /*01e4*/ 	.word	0x00000000
        /*01e8*/ 	.short	0x0101
        /*01ea*/ 	.byte	0x32
	.zero		1


	//   ....[21]....
        /*01ec*/ 	.word	0x00002aa0
        /*01f0*/ 	.word	0x000000ff
        /*01f4*/ 	.word	0x00000000
        /*01f8*/ 	.short	0x0101
        /*01fa*/ 	.byte	0x04
	.zero		1


	//   ....[22]....
        /*01fc*/ 	.word	0x00002af0
        /*0200*/ 	.word	0x0000005f
        /*0204*/ 	.word	0x00000008
        /*0208*/ 	.short	0x010a
        /*020a*/ 	.byte	0x3f
	.zero		1


	//   ....[23]....
        /*020c*/ 	.word	0x00006bd0
        /*0210*/ 	.word	0x00000060
        /*0214*/ 	.word	0x00000000
        /*0218*/ 	.short	0x0101
        /*021a*/ 	.byte	0x32
	.zero		1


	//   ....[24]....
        /*021c*/ 	.word	0x000075e0
        /*0220*/ 	.word	0x00000007
        /*0224*/ 	.word	0x00000020
        /*0228*/ 	.short	0x010a
        /*022a*/ 	.byte	0x3f
	.zero		1


	//   ....[25]....
        /*022c*/ 	.word	0x00007bb0
        /*0230*/ 	.word	0x00000003
        /*0234*/ 	.word	0x00000078
        /*0238*/ 	.short	0x0101
        /*023a*/ 	.byte	0x3f
	.zero		1


	//   ....[26]....
        /*023c*/ 	.word	0x00008320
        /*0240*/ 	.word	0x00000007
        /*0244*/ 	.word	0x00000000
        /*0248*/ 	.short	0x010a
        /*024a*/ 	.byte	0x3f
	.zero		1


	//   ....[27]....
        /*024c*/ 	.word	0x000083a0
        /*0250*/ 	.word	0x00000009
        /*0254*/ 	.word	0x00000000
        /*0258*/ 	.short	0x010a
        /*025a*/ 	.byte	0x3f
	.zero		1


	//   ....[28]....
        /*025c*/ 	.word	0x00008430
        /*0260*/ 	.word	0x00000006
        /*0264*/ 	.word	0x00000000
        /*0268*/ 	.short	0x010a
        /*026a*/ 	.byte	0x3f
	.zero		1


	//   ....[29]....
        /*026c*/ 	.word	0x000084c0
        /*0270*/ 	.word	0x00000003
        /*0274*/ 	.word	0x00000000
        /*0278*/ 	.short	0x010a
        /*027a*/ 	.byte	0x3f
	.zero		1


	//   ....[30]....
        /*027c*/ 	.word	0x00008520
        /*0280*/ 	.word	0x0000005f
        /*0284*/ 	.word	0xfffffff8
        /*0288*/ 	.short	0x010a
        /*028a*/ 	.byte	0x3f
	.zero		1


	//   ....[31]....
        /*028c*/ 	.word	0x00008570
        /*0290*/ 	.word	0x00000003
        /*0294*/ 	.word	0x00000000
        /*0298*/ 	.short	0x010a
        /*029a*/ 	.byte	0x3f
	.zero		1


	//   ....[32]....
        /*029c*/ 	.word	0x000085d0
        /*02a0*/ 	.word	0x00000004
        /*02a4*/ 	.word	0x00000000
        /*02a8*/ 	.short	0x010a
        /*02aa*/ 	.byte	0x3f
	.zero		1


	//   ....[33]....
        /*02ac*/ 	.word	0x00008620
        /*02b0*/ 	.word	0x0000005f
        /*02b4*/ 	.word	0x00000008
        /*02b8*/ 	.short	0x010a
        /*02ba*/ 	.byte	0x3f
	.zero		1


	//   ....[34]....
        /*02bc*/ 	.word	0x000086f0
        /*02c0*/ 	.word	0x00000007
        /*02c4*/ 	.word	0x00000020
        /*02c8*/ 	.short	0x010a
        /*02ca*/ 	.byte	0x3f
	.zero		1


	//   ....[35]....
        /*02cc*/ 	.word	0x000087c0
        /*02d0*/ 	.word	0x00000007
        /*02d4*/ 	.word	0x00000000
        /*02d8*/ 	.short	0x010a
        /*02da*/ 	.byte	0x3f
	.zero		1


	//   ....[36]....
        /*02dc*/ 	.word	0x00008810
        /*02e0*/ 	.word	0x00000009
        /*02e4*/ 	.word	0x00000000
        /*02e8*/ 	.short	0x010a
        /*02ea*/ 	.byte	0x3f
	.zero		1


	//   ....[37]....
        /*02ec*/ 	.word	0x00008860
        /*02f0*/ 	.word	0x00000006
        /*02f4*/ 	.word	0x00000000
        /*02f8*/ 	.short	0x010a
        /*02fa*/ 	.byte	0x3f
	.zero		1


	//----- nvinfo : EIATTR_NUM_MBARRIERS
	.align		4
.L_35:
        /*02fc*/ 	.byte	0x03, 0x38
        /*02fe*/ 	.short	0x000e


	//----- nvinfo : EIATTR_EXIT_INSTR_OFFSETS
	.align		4
        /*0300*/ 	.byte	0x04, 0x1c
        /*0302*/ 	.short	(.L_37 - .L_36)


	//   ....[0]....
.L_36:
        /*0304*/ 	.word	0x00001240


	//   ....[1]....
        /*0308*/ 	.word	0x000012a0


	//   ....[2]....
        /*030c*/ 	.word	0x00007310


	//   ....[3]....
        /*0310*/ 	.word	0x00007340


	//   ....[4]....
        /*0314*/ 	.word	0x00008510


	//----- nvinfo : EIATTR_MAX_THREADS
	.align		4
.L_37:
        /*0318*/ 	.byte	0x04, 0x05
        /*031a*/ 	.short	(.L_39 - .L_38)
.L_38:
        /*031c*/ 	.word	0x00000180
        /*0320*/ 	.word	0x00000001
        /*0324*/ 	.word	0x00000001


	//----- nvinfo : EIATTR_CRS_STACK_SIZE
	.align		4
.L_39:
        /*0328*/ 	.byte	0x04, 0x1e
        /*032a*/ 	.short	(.L_41 - .L_40)
.L_40:
        /*032c*/ 	.word	0x00000000


	//----- nvinfo : EIATTR_CBANK_PARAM_SIZE
	.align		4
.L_41:
        /*0330*/ 	.byte	0x03, 0x19
        /*0332*/ 	.short	0x0470


	//----- nvinfo : EIATTR_PARAM_CBANK
	.align		4
        /*0334*/ 	.byte	0x04, 0x0a
        /*0336*/ 	.short	(.L_43 - .L_42)
	.align		4
.L_42:
        /*0338*/ 	.word	index@(.nv.constant0._ZN7cutlass13device_kernelINS_4gemm6kernel13GemmUniversalIN4cute5tupleIJiiiiEEENS1_10collective13CollectiveMmaINS1_34MainloopSm90TmaGmmaWarpSpecializedILi4ENS5_IJNS4_1CILi1EEESB_SB_EEENS1_32KernelTmaWarpSpecializedPingpongEEENS5_IJNSA_ILi64EEENSA_ILi128EEESG_EEENS_10tfloat32_tENS5_IJlSB_lEEESI_SJ_NS4_8TiledMMAINS4_8MMA_AtomIJNS4_4SM904GMMA30MMA_64x128x8_F32TF32TF32_SS_TNILNSN_7ScaleInE1ELSP_1EEEEEENS4_6LayoutISC_NS5_IJNSA_ILi0EEEST_ST_EEEEENS5_IJNS4_10UnderscoreESW_SW_EEEEENS4_13SM90_TMA_LOADENS4_14ComposedLayoutINS4_7SwizzleILi3ELi4ELi3EEENS4_18smem_ptr_flag_bitsILi32EEENSS_INS5_IJNSA_ILi8EEENSA_ILi32EEEEEENS5_IJS16_SB_EEEEEEEvNS4_8identityESZ_S1A_vS1B_EENS_8epilogue10collective6detail29Sm90TmaWarpSpecializedAdapterINS1E_15DefaultEpilogueISI_SJ_SJ_NS1D_6thread17LinearCombinationISI_Li1EffLNS1I_9ScaleType4KindE0ELNS_15FloatRoundStyleE2ESI_EENS1_15EpilogueDefaultEEEEEvvEEEEvNT_6ParamsE)
        /*033c*/ 	.short	0x0210
        /*033e*/ 	.short	0x0470


	//----- nvinfo : EIATTR_SW_WAR
	.align		4
.L_43:
        /*0340*/ 	.byte	0x04, 0x36
        /*0342*/ 	.short	(.L_45 - .L_44)
.L_44:
        /*0344*/ 	.word	0x00000008
.L_45:


//--------------------- .nv.callgraph             --------------------------
	.section	.nv.callgraph,"",@"SHT_CUDA_CALLGRAPH"
	.align	4
	.sectionentsize	8
	.align		4
        /*0000*/ 	.word	0x00000000
	.align		4
        /*0004*/ 	.word	0xffffffff
	.align		4
        /*0008*/ 	.word	index@(_ZN7cutlass13device_kernelINS_4gemm6kernel13GemmUniversalIN4cute5tupleIJiiiiEEENS1_10collective13CollectiveMmaINS1_34MainloopSm90TmaGmmaWarpSpecializedILi4ENS5_IJNS4_1CILi1EEESB_SB_EEENS1_32KernelTmaWarpSpecializedPingpongEEENS5_IJNSA_ILi64EEENSA_ILi128EEESG_EEENS_10tfloat32_tENS5_IJlSB_lEEESI_SJ_NS4_8TiledMMAINS4_8MMA_AtomIJNS4_4SM904GMMA30MMA_64x128x8_F32TF32TF32_SS_TNILNSN_7ScaleInE1ELSP_1EEEEEENS4_6LayoutISC_NS5_IJNSA_ILi0EEEST_ST_EEEEENS5_IJNS4_10UnderscoreESW_SW_EEEEENS4_13SM90_TMA_LOADENS4_14ComposedLayoutINS4_7SwizzleILi3ELi4ELi3EEENS4_18smem_ptr_flag_bitsILi32EEENSS_INS5_IJNSA_ILi8EEENSA_ILi32EEEEEENS5_IJS16_SB_EEEEEEEvNS4_8identityESZ_S1A_vS1B_EENS_8epilogue10collective6detail29Sm90TmaWarpSpecializedAdapterINS1E_15DefaultEpilogueISI_SJ_SJ_NS1D_6thread17LinearCombinationISI_Li1EffLNS1I_9ScaleType4KindE0ELNS_15FloatRoundStyleE2ESI_EENS1_15EpilogueDefaultEEEEEvvEEEEvNT_6ParamsE)
	.align		4
        /*000c*/ 	.word	index@(__assertfail)
	.align		4
        /*0010*/ 	.word	0x00000000
	.align		4
        /*0014*/ 	.word	0xfffffffe
	.align		4
        /*0018*/ 	.word	0x00000000
	.align		4
        /*001c*/ 	.word	0xfffffffd
	.align		4
        /*0020*/ 	.word	0x00000000
	.align		4
        /*0024*/ 	.word	0xfffffffc


//--------------------- .nv.constant4             --------------------------
	.section	.nv.constant4,"a",@progbits
	.align	8
	.align		8
.nv.constant4:
        /*0000*/ 	.dword	__assertfail
	.align		8
        /*0008*/ 	.dword	__unnamed_1
	.align		8
        /*0010*/ 	.dword	_ZN39_INTERNAL_5c9cb6c2_4_k_cu_b319d7fc_61154cuda3std3__45__cpo5beginE
	.align		8
        /*0018*/ 	.dword	_ZN39_INTERNAL_5c9cb6c2_4_k_cu_b319d7fc_61154cuda3std3__45__cpo3endE
	.align		8
        /*0020*/ 	.dword	_ZN39_INTERNAL_5c9cb6c2_4_k_cu_b319d7fc_61154cuda3std3__45__cpo6cbeginE
	.align		8
        /*0028*/ 	.dword	_ZN39_INTERNAL_5c9cb6c2_4_k_cu_b319d7fc_61154cuda3std3__45__cpo4cendE
	.align		8
        /*0030*/ 	.dword	_ZN39_INTERNAL_5c9cb6c2_4_k_cu_b319d7fc_61154cuda3std3__441_GLOBAL__N__5c9cb6c2_4_k_cu_b319d7fc_61156ignoreE
	.align		8
        /*0038*/ 	.dword	_ZN39_INTERNAL_5c9cb6c2_4_k_cu_b319d7fc_61154cuda3std3__419piecewise_constructE
	.align		8
        /*0040*/ 	.dword	_ZN39_INTERNAL_5c9cb6c2_4_k_cu_b319d7fc_61154cuda3std3__48in_placeE
	.align		8
        /*0048*/ 	.dword	_ZN39_INTERNAL_5c9cb6c2_4_k_cu_b319d7fc_61154cuda3std6ranges3__45__cpo4swapE
	.align		8
        /*0050*/ 	.dword	_ZN39_INTERNAL_5c9cb6c2_4_k_cu_b319d7fc_61154cuda3std6ranges3__45__cpo9iter_moveE
	.align		8
        /*0058*/ 	.dword	_ZN39_INTERNAL_5c9cb6c2_4_k_cu_b319d7fc_61154cute7productE
	.align		8
        /*0060*/ 	.dword	_ZN39_INTERNAL_5c9cb6c2_4_k_cu_b319d7fc_61154cute1_E
	.align		8
        /*0068*/ 	.dword	$str$22
	.align		8
        /*0070*/ 	.dword	$str$23


//--------------------- .text._ZN7cutlass13device_kernelINS_4gemm6kernel13GemmUniversalIN4cute5tupleIJiiiiEEENS1_10collective13CollectiveMmaINS1_34MainloopSm90TmaGmmaWarpSpecializedILi4ENS5_IJNS4_1CILi1EEESB_SB_EEENS1_32KernelTmaWarpSpecializedPingpongEEENS5_IJNSA_ILi64EEENSA_ILi128EEESG_EEENS_10tfloat32_tENS5_IJlSB_lEEESI_SJ_NS4_8TiledMMAINS4_8MMA_AtomIJNS4_4SM904GMMA30MMA_64x128x8_F32TF32TF32_SS_TNILNSN_7ScaleInE1ELSP_1EEEEEENS4_6LayoutISC_NS5_IJNSA_ILi0EEEST_ST_EEEEENS5_IJNS4_10UnderscoreESW_SW_EEEEENS4_13SM90_TMA_LOADENS4_14ComposedLayoutINS4_7SwizzleILi3ELi4ELi3EEENS4_18smem_ptr_flag_bitsILi32EEENSS_INS5_IJNSA_ILi8EEENSA_ILi32EEEEEENS5_IJS16_SB_EEEEEEEvNS4_8identityESZ_S1A_vS1B_EENS_8epilogue10collective6detail29Sm90TmaWarpSpecializedAdapterINS1E_15DefaultEpilogueISI_SJ_SJ_NS1D_6thread17LinearCombinationISI_Li1EffLNS1I_9ScaleType4KindE0ELNS_15FloatRoundStyleE2ESI_EENS1_15EpilogueDefaultEEEEEvvEEEEvNT_6ParamsE --------------------------
	.section	.text._ZN7cutlass13device_kernelINS_4gemm6kernel13GemmUniversalIN4cute5tupleIJiiiiEEENS1_10collective13CollectiveMmaINS1_34MainloopSm90TmaGmmaWarpSpecializedILi4ENS5_IJNS4_1CILi1EEESB_SB_EEENS1_32KernelTmaWarpSpecializedPingpongEEENS5_IJNSA_ILi64EEENSA_ILi128EEESG_EEENS_10tfloat32_tENS5_IJlSB_lEEESI_SJ_NS4_8TiledMMAINS4_8MMA_AtomIJNS4_4SM904GMMA30MMA_64x128x8_F32TF32TF32_SS_TNILNSN_7ScaleInE1ELSP_1EEEEEENS4_6LayoutISC_NS5_IJNSA_ILi0EEEST_ST_EEEEENS5_IJNS4_10UnderscoreESW_SW_EEEEENS4_13SM90_TMA_LOADENS4_14ComposedLayoutINS4_7SwizzleILi3ELi4ELi3EEENS4_18smem_ptr_flag_bitsILi32EEENSS_INS5_IJNSA_ILi8EEENSA_ILi32EEEEEENS5_IJS16_SB_EEEEEEEvNS4_8identityESZ_S1A_vS1B_EENS_8epilogue10collective6detail29Sm90TmaWarpSpecializedAdapterINS1E_15DefaultEpilogueISI_SJ_SJ_NS1D_6thread17LinearCombinationISI_Li1EffLNS1I_9ScaleType4KindE0ELNS_15FloatRoundStyleE2ESI_EENS1_15EpilogueDefaultEEEEEvvEEEEvNT_6ParamsE,"ax",@progbits
	.align	128
.text._ZN7cutlass13device_kernelINS_4gemm6kernel13GemmUniversalIN4cute5tupleIJiiiiEEENS1_10collective13CollectiveMmaINS1_34MainloopSm90TmaGmmaWarpSpecializedILi4ENS5_IJNS4_1CILi1EEESB_SB_EEENS1_32KernelTmaWarpSpecializedPingpongEEENS5_IJNSA_ILi64EEENSA_ILi128EEESG_EEENS_10tfloat32_tENS5_IJlSB_lEEESI_SJ_NS4_8TiledMMAINS4_8MMA_AtomIJNS4_4SM904GMMA30MMA_64x128x8_F32TF32TF32_SS_TNILNSN_7ScaleInE1ELSP_1EEEEEENS4_6LayoutISC_NS5_IJNSA_ILi0EEEST_ST_EEEEENS5_IJNS4_10UnderscoreESW_SW_EEEEENS4_13SM90_TMA_LOADENS4_14ComposedLayoutINS4_7SwizzleILi3ELi4ELi3EEENS4_18smem_ptr_flag_bitsILi32EEENSS_INS5_IJNSA_ILi8EEENSA_ILi32EEEEEENS5_IJS16_SB_EEEEEEEvNS4_8identityESZ_S1A_vS1B_EENS_8epilogue10collective6detail29Sm90TmaWarpSpecializedAdapterINS1E_15DefaultEpilogueISI_SJ_SJ_NS1D_6thread17LinearCombinationISI_Li1EffLNS1I_9ScaleType4KindE0ELNS_15FloatRoundStyleE2ESI_EENS1_15EpilogueDefaultEEEEEvvEEEEvNT_6ParamsE:
        .type           _ZN7cutlass13device_kernelINS_4gemm6kernel13GemmUniversalIN4cute5tupleIJiiiiEEENS1_10collective13CollectiveMmaINS1_34MainloopSm90TmaGmmaWarpSpecializedILi4ENS5_IJNS4_1CILi1EEESB_SB_EEENS1_32KernelTmaWarpSpecializedPingpongEEENS5_IJNSA_ILi64EEENSA_ILi128EEESG_EEENS_10tfloat32_tENS5_IJlSB_lEEESI_SJ_NS4_8TiledMMAINS4_8MMA_AtomIJNS4_4SM904GMMA30MMA_64x128x8_F32TF32TF32_SS_TNILNSN_7ScaleInE1ELSP_1EEEEEENS4_6LayoutISC_NS5_IJNSA_ILi0EEEST_ST_EEEEENS5_IJNS4_10UnderscoreESW_SW_EEEEENS4_13SM90_TMA_LOADENS4_14ComposedLayoutINS4_7SwizzleILi3ELi4ELi3EEENS4_18smem_ptr_flag_bitsILi32EEENSS_INS5_IJNSA_ILi8EEENSA_ILi32EEEEEENS5_IJS16_SB_EEEEEEEvNS4_8identityESZ_S1A_vS1B_EENS_8epilogue10collective6detail29Sm90TmaWarpSpecializedAdapterINS1E_15DefaultEpilogueISI_SJ_SJ_NS1D_6thread17LinearCombinationISI_Li1EffLNS1I_9ScaleType4KindE0ELNS_15FloatRoundStyleE2ESI_EENS1_15EpilogueDefaultEEEEEvvEEEEvNT_6ParamsE,@function
        .size           _ZN7cutlass13device_kernelINS_4gemm6kernel13GemmUniversalIN4cute5tupleIJiiiiEEENS1_10collective13CollectiveMmaINS1_34MainloopSm90TmaGmmaWarpSpecializedILi4ENS5_IJNS4_1CILi1EEESB_SB_EEENS1_32KernelTmaWarpSpecializedPingpongEEENS5_IJNSA_ILi64EEENSA_ILi128EEESG_EEENS_10tfloat32_tENS5_IJlSB_lEEESI_SJ_NS4_8TiledMMAINS4_8MMA_AtomIJNS4_4SM904GMMA30MMA_64x128x8_F32TF32TF32_SS_TNILNSN_7ScaleInE1ELSP_1EEEEEENS4_6LayoutISC_NS5_IJNSA_ILi0EEEST_ST_EEEEENS5_IJNS4_10UnderscoreESW_SW_EEEEENS4_13SM90_TMA_LOADENS4_14ComposedLayoutINS4_7SwizzleILi3ELi4ELi3EEENS4_18smem_ptr_flag_bitsILi32EEENSS_INS5_IJNSA_ILi8EEENSA_ILi32EEEEEENS5_IJS16_SB_EEEEEEEvNS4_8identityESZ_S1A_vS1B_EENS_8epilogue10collective6detail29Sm90TmaWarpSpecializedAdapterINS1E_15DefaultEpilogueISI_SJ_SJ_NS1D_6thread17LinearCombinationISI_Li1EffLNS1I_9ScaleType4KindE0ELNS_15FloatRoundStyleE2ESI_EENS1_15EpilogueDefaultEEEEEvvEEEEvNT_6ParamsE,(.L_x_196 - _ZN7cutlass13device_kernelINS_4gemm6kernel13GemmUniversalIN4cute5tupleIJiiiiEEENS1_10collective13CollectiveMmaINS1_34MainloopSm90TmaGmmaWarpSpecializedILi4ENS5_IJNS4_1CILi1EEESB_SB_EEENS1_32KernelTmaWarpSpecializedPingpongEEENS5_IJNSA_ILi64EEENSA_ILi128EEESG_EEENS_10tfloat32_tENS5_IJlSB_lEEESI_SJ_NS4_8TiledMMAINS4_8MMA_AtomIJNS4_4SM904GMMA30MMA_64x128x8_F32TF32TF32_SS_TNILNSN_7ScaleInE1ELSP_1EEEEEENS4_6LayoutISC_NS5_IJNSA_ILi0EEEST_ST_EEEEENS5_IJNS4_10UnderscoreESW_SW_EEEEENS4_13SM90_TMA_LOADENS4_14ComposedLayoutINS4_7SwizzleILi3ELi4ELi3EEENS4_18smem_ptr_flag_bitsILi32EEENSS_INS5_IJNSA_ILi8EEENSA_ILi32EEEEEENS5_IJS16_SB_EEEEEEEvNS4_8identityESZ_S1A_vS1B_EENS_8epilogue10collective6detail29Sm90TmaWarpSpecializedAdapterINS1E_15DefaultEpilogueISI_SJ_SJ_NS1D_6thread17LinearCombinationISI_Li1EffLNS1I_9ScaleType4KindE0ELNS_15FloatRoundStyleE2ESI_EENS1_15EpilogueDefaultEEEEEvvEEEEvNT_6ParamsE)
        .other          _ZN7cutlass13device_kernelINS_4gemm6kernel13GemmUniversalIN4cute5tupleIJiiiiEEENS1_10collective13CollectiveMmaINS1_34MainloopSm90TmaGmmaWarpSpecializedILi4ENS5_IJNS4_1CILi1EEESB_SB_EEENS1_32KernelTmaWarpSpecializedPingpongEEENS5_IJNSA_ILi64EEENSA_ILi128EEESG_EEENS_10tfloat32_tENS5_IJlSB_lEEESI_SJ_NS4_8TiledMMAINS4_8MMA_AtomIJNS4_4SM904GMMA30MMA_64x128x8_F32TF32TF32_SS_TNILNSN_7ScaleInE1ELSP_1EEEEEENS4_6LayoutISC_NS5_IJNSA_ILi0EEEST_ST_EEEEENS5_IJNS4_10UnderscoreESW_SW_EEEEENS4_13SM90_TMA_LOADENS4_14ComposedLayoutINS4_7SwizzleILi3ELi4ELi3EEENS4_18smem_ptr_flag_bitsILi32EEENSS_INS5_IJNSA_ILi8EEENSA_ILi32EEEEEENS5_IJS16_SB_EEEEEEEvNS4_8identityESZ_S1A_vS1B_EENS_8epilogue10collective6detail29Sm90TmaWarpSpecializedAdapterINS1E_15DefaultEpilogueISI_SJ_SJ_NS1D_6thread17LinearCombinationISI_Li1EffLNS1I_9ScaleType4KindE0ELNS_15FloatRoundStyleE2ESI_EENS1_15EpilogueDefaultEEEEEvvEEEEvNT_6ParamsE,@"STO_CUDA_ENTRY STV_DEFAULT"
_ZN7cutlass13device_kernelINS_4gemm6kernel13GemmUniversalIN4cute5tupleIJiiiiEEENS1_10collective13CollectiveMmaINS1_34MainloopSm90TmaGmmaWarpSpecializedILi4ENS5_IJNS4_1CILi1EEESB_SB_EEENS1_32KernelTmaWarpSpecializedPingpongEEENS5_IJNSA_ILi64EEENSA_ILi128EEESG_EEENS_10tfloat32_tENS5_IJlSB_lEEESI_SJ_NS4_8TiledMMAINS4_8MMA_AtomIJNS4_4SM904GMMA30MMA_64x128x8_F32TF32TF32_SS_TNILNSN_7ScaleInE1ELSP_1EEEEEENS4_6LayoutISC_NS5_IJNSA_ILi0EEEST_ST_EEEEENS5_IJNS4_10UnderscoreESW_SW_EEEEENS4_13SM90_TMA_LOADENS4_14ComposedLayoutINS4_7SwizzleILi3ELi4ELi3EEENS4_18smem_ptr_flag_bitsILi32EEENSS_INS5_IJNSA_ILi8EEENSA_ILi32EEEEEENS5_IJS16_SB_EEEEEEEvNS4_8identityESZ_S1A_vS1B_EENS_8epilogue10collective6detail29Sm90TmaWarpSpecializedAdapterINS1E_15DefaultEpilogueISI_SJ_SJ_NS1D_6thread17LinearCombinationISI_Li1EffLNS1I_9ScaleType4KindE0ELNS_15FloatRoundStyleE2ESI_EENS1_15EpilogueDefaultEEEEEvvEEEEvNT_6ParamsE:
[----:B------:R-:W0:Y:S01]  /*0000*/  LDC R1, c[0x0][0x28] ;  /* 0x00000a00ff017b82 */ /* 0x000e220000000800 */
[----:B------:R-:W1:Y:S01]  /*0010*/  S2R R4, SR_TID.X ;  /* 0x0000000000047919 */ /* 0x000e620000002100 */
[----:B------:R-:W-:Y:S01]  /*0020*/  ELECT P0, URZ, PT ;  /* 0x00000000003f782f */ /* 0x000fe20003800000 */
[----:B------:R-:W-:Y:S01]  /*0030*/  BSSY B0, `(.L_x_0) ;  /* 0x0000014000007945 */ /* 0x000fe20003800000 */
[----:B-1----:R-:W-:-:S05]  /*0040*/  SHF.R.U32.HI R0, RZ, 0x5, R4 ;  /* 0x00000005ff007819 */ /* 0x002fca0000011604 */
[----:B------:R-:W1:Y:S02]  /*0050*/  SHFL.IDX PT, R2, R0, RZ, 0x1f ;  /* 0x00001fff00027589 */ /* 0x000e6400000e0000 */
[----:B-1----:R-:W-:Y:S02]  /*0060*/  R2UR UR8, R2 ;  /* 0x00000000020872ca */ /* 0x002fe400000e0000 */
[----:B------:R-:W-:-:S05]  /*0070*/  SHF.R.U32.HI R2, RZ, 0x7, R4 ;  /* 0x00000007ff027819 */ /* 0x000fca0000011604 */
[----:B------:R1:W2:Y:S06]  /*0080*/  SHFL.IDX PT, R3, R2, RZ, 0x1f ;  /* 0x00001fff02037589 */ /* 0x0002ac00000e0000 */
[----:B------:R-:W-:Y:S02]  /*0090*/  USHF.R.S32.HI UR4, URZ, 0x1f, UR8 ;  /* 0x0000001f3f047899 */ /* 0x000fe40008011408 */
[----:B------:R-:W-:Y:S02]  /*00a0*/  ISETP.NE.OR P0, PT, RZ, UR8, !P0 ;  /* 0x00000008ff007c0c */ /* 0x000fe4000c705670 */
[----:B------:R-:W-:-:S04]  /*00b0*/  ULEA.HI UR4, UR4, UR8, URZ, 0x2 ;  /* 0x0000000804047291 */ /* 0x000fc8000f8f103f */
[----:B------:R-:W-:-:S04]  /*00c0*/  ULOP3.LUT UR4, UR4, 0xfffffffc, URZ, 0xc0, !UPT ;  /* 0xfffffffc04047892 */ /* 0x000fc8000f8ec03f */
[----:B------:R-:W-:-:S03]  /*00d0*/  UIADD3 UR8, UR8, -UR4, URZ ;  /* 0x8000000408087290 */ /* 0x000fc6000fffe03f */
[----:B01----:R-:W-:Y:S09]  /*00e0*/  @P0 BRA `(.L_x_1) ;  /* 0x0000000000200947 */ /* 0x003ff20003800000 */
[----:B------:R-:W-:Y:S02]  /*00f0*/  ULDC.64 UR4, c[0x0][0x198] ;  /* 0x0000660000047ab9 */ /* 0x000fe40000000a00 */
[----:B------:R-:W-:Y:S02]  /*0100*/  UIADD3 UR6, UP0, UR4, 0xf0, URZ ;  /* 0x000000f004067890 */ /* 0x000fe4000ff1e03f */
[----:B------:R-:W-:Y:S02]  /*0110*/  UIADD3 UR4, UP1, UR4, 0x1f0, URZ ;  /* 0x000001f004047890 */ /* 0x000fe4000ff3e03f */
[----:B------:R-:W-:Y:S02]  /*0120*/  UIADD3.X UR7, URZ, UR5, URZ, UP0, !UPT ;  /* 0x000000053f077290 */ /* 0x000fe400087fe43f */
[----:B------:R-:W-:-:S07]  /*0130*/  UIADD3.X UR5, URZ, UR5, URZ, UP1, !UPT ;  /* 0x000000053f057290 */ /* 0x000fce0008ffe43f */
[----:B------:R0:W-:Y:S02]  /*0140*/  UTMACCTL.PF [UR6] ;  /* 0x00000000060079b9 */ /* 0x0001e40008040000 */
[----:B------:R0:W-:Y:S02]  /*0150*/  UTMACCTL.PF [UR4] ;  /* 0x00000000040079b9 */ /* 0x0001e40008040000 */
[----:B0-----:R-:W-:Y:S01]  /*0160*/  NOP ;  /* 0x0000000000007918 */ /* 0x001fe20000000000 */
.L_x_1:
[----:B------:R-:W-:Y:S05]  /*0170*/  BSYNC B0 ;  /* 0x0000000000007941 */ /* 0x000fea0003800000 */
.L_x_0:
[----:B------:R-:W0:Y:S01]  /*0180*/  SHFL.IDX PT, R5, R0, RZ, 0x1f ;  /* 0x00001fff00057589 */ /* 0x000e2200000e0000 */
[----:B--2---:R-:W-:Y:S01]  /*0190*/  R2UR UR15, R3 ;  /* 0x00000000030f72ca */ /* 0x004fe200000e0000 */
[----:B------:R-:W-:-:S04]  /*01a0*/  UISETP.NE.AND UP0, UPT, UR8, 0x3, UPT ;  /* 0x000000030800788c */ /* 0x000fc8000bf05270 */
[----:B------:R-:W-:-:S08]  /*01b0*/  UISETP.EQ.OR UP0, UPT, UR8, URZ, !UP0 ;  /* 0x0000003f0800728c */ /* 0x000fd0000c702670 */
[----:B------:R-:W-:Y:S02]  /*01c0*/  UIADD3 UR18, UR15, -0x1, URZ ;  /* 0xffffffff0f127890 */ /* 0x000fe4000fffe03f */
[----:B------:R-:W-:Y:S02]  /*01d0*/  UISETP.EQ.AND UP0, UPT, UR15, URZ, UP0 ;  /* 0x0000003f0f00728c */ /* 0x000fe40008702270 */
[----:B------:R-:W-:Y:S02]  /*01e0*/  UISETP.GE.U32.AND UP1, UPT, UR18, 0x2, UPT ;  /* 0x000000021200788c */ /* 0x000fe4000bf26070 */
[----:B------:R-:W-:Y:S01]  /*01f0*/  USEL UR39, URZ, 0x1, !UP0 ;  /* 0x000000013f277887 */ /* 0x000fe2000c000000 */
[----:B0-----:R-:W-:-:S03]  /*0200*/  ISETP.NE.AND P0, PT, R5, RZ, PT ;  /* 0x000000ff0500720c */ /* 0x001fc60003f05270 */
[----:B------:R-:W-:-:S10]  /*0210*/  USEL UR39, UR39, 0x2, UP1 ;  /* 0x0000000227277887 */ /* 0x000fd40008800000 */
[----:B------:R-:W-:Y:S05]  /*0220*/  @P0 BRA `(.L_x_2) ;  /* 0x0000000000580947 */ /* 0x000fea0003800000 */
[----:B------:R-:W0:Y:S01]  /*0230*/  S2UR UR9, SR_CgaCtaId ;  /* 0x00000000000979c3 */ /* 0x000e220000008800 */
[----:B------:R-:W-:Y:S01]  /*0240*/  UMOV UR4, 0x400 ;  /* 0x0000040000047882 */ /* 0x000fe20000000000 */
[----:B------:R-:W-:Y:S01]  /*0250*/  UMOV UR5, 0x1 ;  /* 0x0000000100057882 */ /* 0x000fe20000000000 */
[----:B------:R-:W-:Y:S01]  /*0260*/  UMOV UR6, 0x80 ;  /* 0x0000008000067882 */ /* 0x000fe20000000000 */
[----:B------:R-:W-:Y:S01]  /*0270*/  ELECT P0, URZ, PT ;  /* 0x00000000003f782f */ /* 0x000fe20003800000 */
[----:B------:R-:W-:-:S04]  /*0280*/  UIADD3 UR6, -UR6, 0x100000, URZ ;  /* 0x0010000006067890 */ /* 0x000fc8000fffe13f */
[----:B------:R-:W-:Y:S02]  /*0290*/  USHF.L.U32 UR7, UR6, 0xb, URZ ;  /* 0x0000000b06077899 */ /* 0x000fe4000800063f */
[----:B------:R-:W-:Y:S02]  /*02a0*/  USHF.L.U32 UR6, UR6, 0x1, URZ ;  /* 0x0000000106067899 */ /* 0x000fe4000800063f */
[----:B0-----:R-:W-:Y:S02]  /*02b0*/  ULEA UR9, UR9, UR4, 0x18 ;  /* 0x0000000409097291 */ /* 0x001fe4000f8ec03f */
[----:B------:R-:W-:-:S04]  /*02c0*/  UIADD3 UR4, -UR5, 0x100000, URZ ;  /* 0x0010000005047890 */ /* 0x000fc8000fffe13f */
[----:B------:R-:W-:Y:S02]  /*02d0*/  USHF.L.U32 UR5, UR4, 0xb, URZ ;  /* 0x0000000b04057899 */ /* 0x000fe4000800063f */
[----:B------:R-:W-:Y:S01]  /*02e0*/  USHF.L.U32 UR4, UR4, 0x1, URZ ;  /* 0x0000000104047899 */ /* 0x000fe2000800063f */
[----:B------:R-:W0:Y:S11]  /*02f0*/  FENCE.VIEW.ASYNC.S ;  /* 0x00000000000073c6 */ /* 0x000e360000000000 */
[----:B0-----:R0:W1:Y:S01]  /*0300*/  SYNCS.EXCH.64 URZ, [UR9], UR4 ;  /* 0x00000004093f75b2 */ /* 0x0010620008000100 */
[----:B------:R0:W2:Y:S01]  /*0310*/  SYNCS.EXCH.64 URZ, [UR9+0x20], UR6 ;  /* 0x00002006093f75b2 */ /* 0x0000a20008000100 */
[----:B------:R0:W3:Y:S01]  /*0320*/  SYNCS.EXCH.64 URZ, [UR9+0x8], UR4 ;  /* 0x00000804093f75b2 */ /* 0x0000e20008000100 */
[----:B------:R0:W4:Y:S01]  /*0330*/  SYNCS.EXCH.64 URZ, [UR9+0x28], UR6 ;  /* 0x00002806093f75b2 */ /* 0x0001220008000100 */
[----:B------:R0:W0:Y:S01]  /*0340*/  SYNCS.EXCH.64 URZ, [UR9+0x10], UR4 ;  /* 0x00001004093f75b2 */ /* 0x0000220008000100 */
[----:B------:R0:W0:Y:S01]  /*0350*/  SYNCS.EXCH.64 URZ, [UR9+0x30], UR6 ;  /* 0x00003006093f75b2 */ /* 0x0000220008000100 */
[----:B------:R0:W0:Y:S01]  /*0360*/  SYNCS.EXCH.64 URZ, [UR9+0x18], UR4 ;  /* 0x00001804093f75b2 */ /* 0x0000220008000100 */
[----:B------:R0:W0:Y:S01]  /*0370*/  SYNCS.EXCH.64 URZ, [UR9+0x38], UR6 ;  /* 0x00003806093f75b2 */ /* 0x0000220008000100 */
[----:B------:R-:W-:Y:S01]  /*0380*/  NOP ;  /* 0x0000000000007918 */ /* 0x000fe20000000000 */
.L_x_2:
[----:B------:R-:W5:Y:S01]  /*0390*/  SHFL.IDX PT, R5, R0, RZ, 0x1f ;  /* 0x00001fff00057589 */ /* 0x000f6200000e0000 */
[----:B------:R-:W-:Y:S01]  /*03a0*/  ELECT P0, URZ, PT ;  /* 0x00000000003f782f */ /* 0x000fe20003800000 */
[----:B------:R-:W-:Y:S01]  /*03b0*/  NOP ;  /* 0x0000000000007918 */ /* 0x000fe20000000000 */
[----:B------:R-:W-:Y:S01]  /*03c0*/  ELECT P1, URZ, PT ;  /* 0x00000000003f782f */ /* 0x000fe20003820000 */
[----:B------:R-:W1:Y:S01]  /*03d0*/  SHFL.IDX PT, R3, R0, RZ, 0x1f ;  /* 0x00001fff00037589 */ /* 0x000e6200000e0000 */
[----:B0-----:R-:W-:Y:S01]  /*03e0*/  UMOV UR4, 0x20 ;  /* 0x0000002000047882 */ /* 0x001fe20000000000 */
[----:B------:R-:W-:Y:S01]  /*03f0*/  UMOV UR12, 0x80 ;  /* 0x00000080000c7882 */ /* 0x000fe20000000000 */
[----:B------:R-:W-:Y:S01]  /*0400*/  NOP ;  /* 0x0000000000007918 */ /* 0x000fe20000000000 */
[----:B------:R0:W0:Y:S01]  /*0410*/  SHFL.IDX PT, R95, R2, RZ, 0x1f ;  /* 0x00001fff025f7589 */ /* 0x00002200000e0000 */
[----:B------:R-:W-:Y:S01]  /*0420*/  ULDC.64 UR52, c[0x0][0x208] ;  /* 0x0000820000347ab9 */ /* 0x000fe20000000a00 */
[----:B-----5:R-:W-:-:S02]  /*0430*/  ISETP.NE.OR P0, PT, R5, RZ, !P0 ;  /* 0x000000ff0500720c */ /* 0x020fc40004705670 */
[----:B-1----:R-:W-:Y:S02]  /*0440*/  ISETP.NE.OR P1, PT, R3, RZ, !P1 ;  /* 0x000000ff0300720c */ /* 0x002fe40004f25670 */
[----:B------:R-:W-:-:S04]  /*0450*/  SHF.R.S32.HI R3, RZ, 0x1f, R4 ;  /* 0x0000001fff037819 */ /* 0x000fc80000011404 */
[----:B------:R-:W-:-:S05]  /*0460*/  LEA.HI R3, R3, R4, RZ, 0x7 ;  /* 0x0000000403037211 */ /* 0x000fca00078f38ff */
[----:B------:R-:W-:Y:S01]  /*0470*/  VOTEU.ALL UP0, P0 ;  /* 0x00000000003f7886 */ /* 0x000fe20000000000 */
[----:B------:R-:W-:Y:S01]  /*0480*/  LOP3.LUT R3, R3, 0xffffff80, RZ, 0xc0, !PT ;  /* 0xffffff8003037812 */ /* 0x000fe200078ec0ff */
[----:B------:R-:W-:-:S03]  /*0490*/  VOTEU.ALL UP1, P1 ;  /* 0x00000000003f7886 */ /* 0x000fc60000820000 */
[----:B------:R-:W1:Y:S01]  /*04a0*/  @!UP0 S2UR UR7, SR_CgaCtaId ;  /* 0x00000000000789c3 */ /* 0x000e620000008800 */
[----:B------:R-:W-:Y:S01]  /*04b0*/  @!UP0 UMOV UR6, 0x400 ;  /* 0x0000040000068882 */ /* 0x000fe20000000000 */
[----:B------:R-:W-:-:S04]  /*04c0*/  @!UP0 UIADD3 UR4, -UR4, 0x100000, URZ ;  /* 0x0010000004048890 */ /* 0x000fc8000fffe13f */
[----:B------:R-:W-:Y:S02]  /*04d0*/  @!UP0 USHF.L.U32 UR5, UR4, 0xb, URZ ;  /* 0x0000000b04058899 */ /* 0x000fe4000800063f */
[----:B------:R-:W-:Y:S01]  /*04e0*/  @!UP0 USHF.L.U32 UR4, UR4, 0x1, URZ ;  /* 0x0000000104048899 */ /* 0x000fe2000800063f */
[----:B------:R-:W-:Y:S01]  /*04f0*/  IMAD.IADD R3, R4, 0x1, -R3 ;  /* 0x0000000104037824 */ /* 0x000fe200078e0a03 */
[----:B------:R-:W-:Y:S01]  /*0500*/  @!UP1 UMOV UR10, 0x400 ;  /* 0x00000400000a9882 */ /* 0x000fe20000000000 */
[----:B------:R-:W-:Y:S01]  /*0510*/  VOTEU.ALL UP2, P1 ;  /* 0x00000000003f7886 */ /* 0x000fe20000840000 */
[----:B------:R-:W-:Y:S01]  /*0520*/  VOTEU.ALL UP3, P1 ;  /* 0x00000000003f7886 */ /* 0x000fe20000860000 */
[----:B------:R-:W-:Y:S01]  /*0530*/  VOTEU.ALL UP4, P1 ;  /* 0x00000000003f7886 */ /* 0x000fe20000880000 */
[----:B------:R-:W5:Y:S01]  /*0540*/  @!UP1 S2UR UR11, SR_CgaCtaId ;  /* 0x00000000000b99c3 */ /* 0x000f620000008800 */
[----:B------:R-:W-:Y:S01]  /*0550*/  VOTEU.ALL UP5, P1 ;  /* 0x00000000003f7886 */ /* 0x000fe200008a0000 */
[----:B------:R-:W-:Y:S01]  /*0560*/  ISETP.NE.AND P1, PT, RZ, UR15, PT ;  /* 0x0000000fff007c0c */ /* 0x000fe2000bf25270 */
[----:B-1----:R-:W-:-:S02]  /*0570*/  @!UP0 ULEA UR9, UR7, UR6, 0x18 ;  /* 0x0000000607098291 */ /* 0x002fc4000f8ec03f */
[----:B------:R-:W-:-:S04]  /*0580*/  @!UP1 UIADD3 UR6, -UR12, 0x100000, URZ ;  /* 0x001000000c069890 */ /* 0x000fc8000fffe13f */
[----:B------:R-:W-:Y:S02]  /*0590*/  @!UP1 USHF.L.U32 UR7, UR6, 0xb, URZ ;  /* 0x0000000b06079899 */ /* 0x000fe4000800063f */
[----:B------:R-:W-:Y:S01]  /*05a0*/  @!UP1 USHF.L.U32 UR6, UR6, 0x1, URZ ;  /* 0x0000000106069899 */ /* 0x000fe2000800063f */
[----:B------:R-:W-:Y:S01]  /*05b0*/  VOTEU.ALL UP0, P0 ;  /* 0x00000000003f7886 */ /* 0x000fe20000000000 */
[----:B-----5:R-:W-:Y:S01]  /*05c0*/  @!UP1 ULEA UR10, UR11, UR10, 0x18 ;  /* 0x0000000a0b0a9291 */ /* 0x020fe2000f8ec03f */
[----:B------:R-:W-:Y:S01]  /*05d0*/  VOTEU.ALL UP1, P0 ;  /* 0x00000000003f7886 */ /* 0x000fe20000020000 */
[----:B------:R-:W1:Y:S02]  /*05e0*/  FENCE.VIEW.ASYNC.S ;  /* 0x00000000000073c6 */ /* 0x000e640000000000 */
[----:B-1----:R-:W2:Y:S02]  /*05f0*/  @!UP0 SYNCS.EXCH.64 URZ, [UR9+0x70], UR4 ;  /* 0x00007004093f85b2 */ /* 0x002ea40008000100 */
[----:B------:R1:W2:Y:S01]  /*0600*/  @!UP1 SYNCS.EXCH.64 URZ, [UR9+0x78], UR4 ;  /* 0x00007804093f95b2 */ /* 0x0002a20008000100 */
[----:B------:R-:W-:Y:S01]  /*0610*/  NOP ;  /* 0x0000000000007918 */ /* 0x000fe20000000000 */
[----:B-1----:R-:W-:-:S02]  /*0620*/  ULDC.64 UR4, c[0x0][0x598] ;  /* 0x0001660000047ab9 */ /* 0x002fc40000000a00 */
[----:B------:R-:W-:Y:S02]  /*0630*/  ISETP.NE.U32.AND P0, PT, RZ, UR4, PT ;  /* 0x00000004ff007c0c */ /* 0x000fe4000bf05070 */
[----:B------:R1:W2:Y:S02]  /*0640*/  @!UP2 SYNCS.EXCH.64 URZ, [UR10+0x50], UR6 ;  /* 0x000050060a3fa5b2 */ /* 0x0002a40008000100 */
[----:B------:R-:W-:Y:S01]  /*0650*/  ISETP.NE.AND.EX P0, PT, RZ, UR5, PT, P0 ;  /* 0x00000005ff007c0c */ /* 0x000fe2000bf05300 */
[----:B------:R1:W2:Y:S01]  /*0660*/  @!UP3 SYNCS.EXCH.64 URZ, [UR10+0x58], UR6 ;  /* 0x000058060a3fb5b2 */ /* 0x0002a20008000100 */
[----:B------:R1:W2:Y:S01]  /*0670*/  @!UP4 SYNCS.EXCH.64 URZ, [UR10+0x60], UR6 ;  /* 0x000060060a3fc5b2 */ /* 0x0002a20008000100 */
[----:B------:R1:W2:Y:S01]  /*0680*/  @!UP5 SYNCS.EXCH.64 URZ, [UR10+0x68], UR6 ;  /* 0x000068060a3fd5b2 */ /* 0x0002a20008000100 */
[----:B------:R-:W-:Y:S01]  /*0690*/  NOP ;  /* 0x0000000000007918 */ /* 0x000fe20000000000 */
[----:B--234-:R-:W-:Y:S08]  /*06a0*/  BAR.SYNC.DEFER_BLOCKING 0x0 ;  /* 0x0000000000007b1d */ /* 0x01cff00000010000 */
[----:B01----:R-:W-:Y:S05]  /*06b0*/  @!P0 BRA `(.L_x_3) ;  /* 0x00000000001c8947 */ /* 0x003fea0003800000 */
[----:B------:R-:W0:Y:S02]  /*06c0*/  LDC.64 R6, c[0x0][0x598] ;  /* 0x00016600ff067b82 */ /* 0x000e240000000a00 */
[----:B0-----:R-:W2:Y:S02]  /*06d0*/  LDG.E.64 R6, desc[UR52][R6.64] ;  /* 0x0000003406067981 */ /* 0x001ea4000c1e1b00 */
[----:B--2---:R-:W-:-:S04]  /*06e0*/  ISETP.NE.U32.AND P0, PT, R6, RZ, PT ;  /* 0x000000ff0600720c */ /* 0x004fc80003f05070 */
[----:B------:R-:W-:-:S13]  /*06f0*/  ISETP.NE.AND.EX P0, PT, R7, RZ, PT, P0 ;  /* 0x000000ff0700720c */ /* 0x000fda0003f05300 */
[----:B------:R-:W-:Y:S05]  /*0700*/  @!P0 BRA `(.L_x_3) ;  /* 0x0000000000088947 */ /* 0x000fea0003800000 */
[----:B------:R1:W5:Y:S01]  /*0710*/  LD.E R22, desc[UR52][R6.64] ;  /* 0x0000003406167980 */ /* 0x000362000c101900 */
[----:B------:R-:W-:Y:S05]  /*0720*/  BRA `(.L_x_4) ;  /* 0x0000000000247947 */ /* 0x000fea0003800000 */
.L_x_3:
[----:B------:R-:W-:Y:S02]  /*0730*/  ULDC.64 UR4, c[0x0][0x588] ;  /* 0x0001620000047ab9 */ /* 0x000fe40000000a00 */
[----:B------:R-:W-:-:S04]  /*0740*/  ISETP.NE.U32.AND P0, PT, RZ, UR4, PT ;  /* 0x00000004ff007c0c */ /* 0x000fc8000bf05070 */
[----:B------:R-:W-:-:S13]  /*0750*/  ISETP.NE.AND.EX P0, PT, RZ, UR5, PT, P0 ;  /* 0x00000005ff007c0c */ /* 0x000fda000bf05300 */
[----:B------:R-:W-:Y:S05]  /*0760*/  @!P0 BRA `(.L_x_5) ;  /* 0x00000000000c8947 */ /* 0x000fea0003800000 */
[----:B------:R-:W0:Y:S02]  /*0770*/  LDC.64 R22, c[0x0][0x588] ;  /* 0x00016200ff167b82 */ /* 0x000e240000000a00 */
[----:B0-----:R0:W5:Y:S01]  /*0780*/  LDG.E R22, desc[UR52][R22.64] ;  /* 0x0000003416167981 */ /* 0x001162000c1e1900 */
[----:B------:R-:W-:Y:S05]  /*0790*/  BRA `(.L_x_4) ;  /* 0x0000000000087947 */ /* 0x000fea0003800000 */
.L_x_5:
[----:B------:R-:W-:Y:S02]  /*07a0*/  ULDC UR4, c[0x0][0x580] ;  /* 0x0001600000047ab9 */ /* 0x000fe40000000800 */
[----:B------:R-:W-:-:S07]  /*07b0*/  IMAD.U32 R22, RZ, RZ, UR4 ;  /* 0x00000004ff167e24 */ /* 0x000fce000f8e00ff */
.L_x_4:
[----:B------:R-:W-:Y:S02]  /*07c0*/  ULDC.64 UR4, c[0x0][0x5a0] ;  /* 0x0001680000047ab9 */ /* 0x000fe40000000a00 */
[----:B------:R-:W-:-:S04]  /*07d0*/  ISETP.NE.U32.AND P0, PT, RZ, UR4, PT ;  /* 0x00000004ff007c0c */ /* 0x000fc8000bf05070 */
[----:B------:R-:W-:-:S13]  /*07e0*/  ISETP.NE.AND.EX P0, PT, RZ, UR5, PT, P0 ;  /* 0x00000005ff007c0c */ /* 0x000fda000bf05300 */
[----:B------:R-:W-:Y:S05]  /*07f0*/  @!P0 BRA `(.L_x_6) ;  /* 0x00000000001c8947 */ /* 0x000fea0003800000 */
[----:B-1----:R-:W1:Y:S02]  /*0800*/  LDC.64 R6, c[0x0][0x5a0] ;  /* 0x00016800ff067b82 */ /* 0x002e640000000a00 */
[----:B-1----:R-:W2:Y:S02]  /*0810*/  LDG.E.64 R6, desc[UR52][R6.64] ;  /* 0x0000003406067981 */ /* 0x002ea4000c1e1b00 */
[----:B--2---:R-:W-:-:S04]  /*0820*/  ISETP.NE.U32.AND P0, PT, R6, RZ, PT ;  /* 0x000000ff0600720c */ /* 0x004fc80003f05070 */
[----:B------:R-:W-:-:S13]  /*0830*/  ISETP.NE.AND.EX P0, PT, R7, RZ, PT, P0 ;  /* 0x000000ff0700720c */ /* 0x000fda0003f05300 */
[----:B------:R-:W-:Y:S05]  /*0840*/  @!P0 BRA `(.L_x_6) ;  /* 0x0000000000088947 */ /* 0x000fea0003800000 */
[----:B0-----:R2:W5:Y:S01]  /*0850*/  LD.E R23, desc[UR52][R6.64] ;  /* 0x0000003406177980 */ /* 0x001562000c101900 */
[----:B------:R-:W-:Y:S05]  /*0860*/  BRA `(.L_x_7) ;  /* 0x0000000000247947 */ /* 0x000fea0003800000 */
.L_x_6:
[----:B------:R-:W-:Y:S02]  /*0870*/  ULDC.64 UR4, c[0x0][0x590] ;  /* 0x0001640000047ab9 */ /* 0x000fe40000000a00 */
[----:B------:R-:W-:-:S04]  /*0880*/  ISETP.NE.U32.AND P0, PT, RZ, UR4, PT ;  /* 0x00000004ff007c0c */ /* 0x000fc8000bf05070 */
[----:B------:R-:W-:-:S13]  /*0890*/  ISETP.NE.AND.EX P0, PT, RZ, UR5, PT, P0 ;  /* 0x00000005ff007c0c */ /* 0x000fda000bf05300 */
[----:B------:R-:W-:Y:S05]  /*08a0*/  @!P0 BRA `(.L_x_8) ;  /* 0x00000000000c8947 */ /* 0x000fea0003800000 */
[----:B-1----:R-:W0:Y:S02]  /*08b0*/  LDC.64 R6, c[0x0][0x590] ;  /* 0x00016400ff067b82 */ /* 0x002e240000000a00 */
[----:B0-----:R0:W5:Y:S01]  /*08c0*/  LDG.E R23, desc[UR52][R6.64] ;  /* 0x0000003406177981 */ /* 0x001162000c1e1900 */
[----:B------:R-:W-:Y:S05]  /*08d0*/  BRA `(.L_x_7) ;  /* 0x0000000000087947 */ /* 0x000fea0003800000 */
.L_x_8:
[----:B------:R-:W-:Y:S02]  /*08e0*/  ULDC UR4, c[0x0][0x584] ;  /* 0x0001610000047ab9 */ /* 0x000fe40000000800 */
[----:B0-----:R-:W-:-:S07]  /*08f0*/  IMAD.U32 R23, RZ, RZ, UR4 ;  /* 0x00000004ff177e24 */ /* 0x001fce000f8e00ff */
.L_x_7:
[----:B------:R-:W3:Y:S01]  /*0900*/  S2UR UR10, SR_CTAID.Y ;  /* 0x00000000000a79c3 */ /* 0x000ee20000002600 */
[----:B------:R-:W-:Y:S01]  /*0910*/  ULDC UR5, c[0x0][0x65c] ;  /* 0x0001970000057ab9 */ /* 0x000fe20000000800 */
[----:B------:R-:W-:Y:S01]  /*0920*/  UISETP.NE.AND UP0, UPT, UR15, 0x2, UPT ;  /* 0x000000020f00788c */ /* 0x000fe2000bf05270 */
[----:B------:R-:W-:Y:S01]  /*0930*/  IMAD.MOV.U32 R18, RZ, RZ, -0x1 ;  /* 0xffffffffff127424 */ /* 0x000fe200078e00ff */
[----:B------:R-:W-:Y:S01]  /*0940*/  UISETP.NE.AND UP2, UPT, UR5, 0x1, UPT ;  /* 0x000000010500788c */ /* 0x000fe2000bf45270 */
[----:B------:R-:W-:Y:S02]  /*0950*/  IMAD.MOV.U32 R2, RZ, RZ, -0x1 ;  /* 0xffffffffff027424 */ /* 0x000fe400078e00ff */
[----:B------:R-:W-:Y:S01]  /*0960*/  IMAD.MOV.U32 R19, RZ, RZ, -0x1 ;  /* 0xffffffffff137424 */ /* 0x000fe200078e00ff */
[----:B------:R-:W4:Y:S01]  /*0970*/  S2UR UR4, SR_CTAID.X ;  /* 0x00000000000479c3 */ /* 0x000f220000002500 */
[----:B------:R-:W-:-:S06]  /*0980*/  UP2UR UR45, UPR, URZ, 0x4 ;  /* 0x000000043f2d7883 */ /* 0x000fcc0008000000 */
[----:B------:R-:W-:Y:S01]  /*0990*/  @UP2 ULDC UR12, c[0x0][0x10] ;  /* 0x00000400000c2ab9 */ /* 0x000fe20000000800 */
[----:B------:R-:W-:Y:S01]  /*09a0*/  @UP2 UMOV UR7, URZ ;  /* 0x0000003f00072c82 */ /* 0x000fe20008000000 */
[----:B------:R-:W-:Y:S01]  /*09b0*/  @UP2 UMOV UR5, URZ ;  /* 0x0000003f00052c82 */ /* 0x000fe20008000000 */
[----:B012---:R-:W0:Y:S01]  /*09c0*/  LDC.64 R6, c[0x0][0x650] ;  /* 0x00019400ff067b82 */ /* 0x007e220000000a00 */
[----:B---3--:R-:W-:Y:S02]  /*09d0*/  @UP2 UMOV UR9, UR10 ;  /* 0x0000000a00092c82 */ /* 0x008fe40008000000 */
[----:B------:R-:W-:Y:S01]  /*09e0*/  @UP2 UMOV UR6, UR9 ;  /* 0x0000000900062c82 */ /* 0x000fe20008000000 */
[----:B------:R-:W-:Y:S01]  /*09f0*/  @!UP2 UMOV UR9, UR10 ;  /* 0x0000000a0009ac82 */ /* 0x000fe20008000000 */
[----:B----4-:R-:W-:-:S03]  /*0a00*/  @UP2 UIMAD.WIDE.U32 UR12, UR4, UR12, UR6 ;  /* 0x0000000c040c22a5 */ /* 0x010fc6000f8e0006 */
[----:B------:R-:W-:Y:S01]  /*0a10*/  @!UP2 ULDC UR6, c[0x0][0xc] ;  /* 0x000003000006aab9 */ /* 0x000fe20000000800 */
[----:B------:R-:W-:Y:S01]  /*0a20*/  @UP2 UIADD3 UR14, UR13, UR5, URZ ;  /* 0x000000050d0e2290 */ /* 0x000fe2000fffe03f */
[----:B------:R-:W-:Y:S02]  /*0a30*/  ULDC UR10, c[0x0][0xc] ;  /* 0x00000300000a7ab9 */ /* 0x000fe40000000800 */
[----:B------:R-:W-:Y:S01]  /*0a40*/  UMOV UR5, URZ ;  /* 0x0000003f00057c82 */ /* 0x000fe20008000000 */
[----:B------:R-:W-:Y:S01]  /*0a50*/  ULDC UR11, c[0x0][0x10] ;  /* 0x00000400000b7ab9 */ /* 0x000fe20000000800 */
[----:B------:R-:W-:Y:S02]  /*0a60*/  @!UP2 UIMAD.WIDE.U32 UR6, UR6, UR9, UR4 ;  /* 0x000000090606a2a5 */ /* 0x000fe4000f8e0004 */
[----:B------:R-:W-:Y:S01]  /*0a70*/  UIMAD.WIDE.U32 UR10, UR10, UR11, URZ ;  /* 0x0000000b0a0a72a5 */ /* 0x000fe2000f8e003f */
[----:B------:R-:W-:-:S03]  /*0a80*/  ULDC UR13, c[0x0][0x14] ;  /* 0x00000500000d7ab9 */ /* 0x000fc60000000800 */
[----:B------:R-:W-:Y:S02]  /*0a90*/  UIMAD.WIDE.U32 UR54, UR10, UR13, URZ ;  /* 0x0000000d0a3672a5 */ /* 0x000fe4000f8e003f */
[----:B------:R-:W-:Y:S01]  /*0aa0*/  UIMAD UR37, UR11, UR13, URZ ;  /* 0x0000000d0b2572a4 */ /* 0x000fe2000f8e023f */
[----:B------:R-:W-:Y:S01]  /*0ab0*/  @!UP2 UMOV UR12, UR6 ;  /* 0x00000006000cac82 */ /* 0x000fe20008000000 */
[----:B------:R-:W-:Y:S02]  /*0ac0*/  @!UP2 UMOV UR14, UR7 ;  /* 0x00000007000eac82 */ /* 0x000fe40008000000 */
[----:B------:R-:W-:Y:S02]  /*0ad0*/  UIADD3 UR37, UR55, UR37, URZ ;  /* 0x0000002537257290 */ /* 0x000fe4000fffe03f */
[----:B------:R-:W-:-:S04]  /*0ae0*/  UIADD3 UR6, UP1, UR12, UR54, URZ ;  /* 0x000000360c067290 */ /* 0x000fc8000ff3e03f */
[----:B------:R-:W-:Y:S02]  /*0af0*/  UIADD3.X UR7, UR14, UR37, URZ, UP1, !UPT ;  /* 0x000000250e077290 */ /* 0x000fe40008ffe43f */
[----:B------:R-:W-:Y:S02]  /*0b00*/  USEL UR6, UR6, UR12, !UP0 ;  /* 0x0000000c06067287 */ /* 0x000fe4000c000000 */
[----:B------:R-:W-:-:S04]  /*0b10*/  USEL UR7, UR7, UR14, !UP0 ;  /* 0x0000000e07077287 */ /* 0x000fc8000c000000 */
[----:B0-----:R-:W-:Y:S01]  /*0b20*/  ISETP.LE.U32.AND P0, PT, R6, UR6, PT ;  /* 0x0000000606007c0c */ /* 0x001fe2000bf03070 */
[----:B------:R-:W-:Y:S02]  /*0b30*/  IMAD.U32 R16, RZ, RZ, UR6 ;  /* 0x00000006ff107e24 */ /* 0x000fe4000f8e00ff */
[----:B------:R-:W-:Y:S02]  /*0b40*/  IMAD.U32 R0, RZ, RZ, UR7 ;  /* 0x00000007ff007e24 */ /* 0x000fe4000f8e00ff */
[----:B------:R-:W-:-:S03]  /*0b50*/  IMAD.U32 R17, RZ, RZ, UR7 ;  /* 0x00000007ff117e24 */ /* 0x000fc6000f8e00ff */
[----:B------:R-:W-:Y:S02]  /*0b60*/  ISETP.GE.U32.AND.EX P0, PT, R0, R7, PT, P0 ;  /* 0x000000070000720c */ /* 0x000fe40003f06100 */
[----:B------:R-:W-:-:S11]  /*0b70*/  PRMT R0, RZ, 0x7610, R0 ;  /* 0x00007610ff007816 */ /* 0x000fd60000000000 */
[----:B------:R-:W-:Y:S05]  /*0b80*/  @P0 BRA `(.L_x_9) ;  /* 0x00000004008c0947 */ /* 0x000fea0003800000 */
[----:B------:R-:W-:Y:S01]  /*0b90*/  I2FP.F32.U32 R0, UR4 ;  /* 0x0000000400007c45 */ /* 0x000fe20008201000 */
[----:B------:R-:W-:Y:S01]  /*0ba0*/  ULDC.64 UR16, c[0x0][0x628] ;  /* 0x00018a0000107ab9 */ /* 0x000fe20000000a00 */
[----:B------:R-:W-:Y:S01]  /*0bb0*/  ULDC UR6, c[0x0][0x150] ;  /* 0x0000540000067ab9 */ /* 0x000fe20000000800 */
[----:B------:R-:W-:Y:S01]  /*0bc0*/  ISETP.NE.U32.AND P0, PT, RZ, UR16, PT ;  /* 0x00000010ff007c0c */ /* 0x000fe2000bf05070 */
[----:B------:R-:W-:Y:S01]  /*0bd0*/  ULDC UR15, c[0x0][0x630] ;  /* 0x00018c00000f7ab9 */ /* 0x000fe20000000800 */
[----:B------:R-:W-:Y:S01]  /*0be0*/  FMUL R0, R0, UR6 ;  /* 0x0000000600007c20 */ /* 0x000fe20008400000 */
[----:B------:R-:W-:Y:S01]  /*0bf0*/  R2UR UR19, R16 ;  /* 0x00000000101372ca */ /* 0x000fe200000e0000 */
[----:B------:R-:W-:Y:S01]  /*0c00*/  ULDC UR21, c[0x0][0x154] ;  /* 0x0000550000157ab9 */ /* 0x000fe20000000800 */
[----:B------:R-:W-:Y:S01]  /*0c10*/  ISETP.NE.AND.EX P0, PT, RZ, UR17, PT, P0 ;  /* 0x00000011ff007c0c */ /* 0x000fe2000bf05300 */
[----:B------:R0:W1:Y:S01]  /*0c20*/  F2I.U32.TRUNC.NTZ R2, R0 ;  /* 0x0000000000027305 */ /* 0x000062000020f000 */
[----:B------:R-:W-:-:S02]  /*0c30*/  R2UR UR20, R17 ;  /* 0x00000000111472ca */ /* 0x000fc400000e0000 */
[----:B------:R-:W-:Y:S02]  /*0c40*/  R2UR UR6, R16 ;  /* 0x00000000100672ca */ /* 0x000fe400000e0000 */
[----:B------:R-:W-:-:S07]  /*0c50*/  R2UR UR7, R17 ;  /* 0x00000000110772ca */ /* 0x000fce00000e0000 */
[----:B0-----:R-:W-:Y:S08]  /*0c60*/  @!P0 BRA `(.L_x_10) ;  /* 0x0000000000308947 */ /* 0x001ff00003800000 */
[----:B------:R-:W-:Y:S01]  /*0c70*/  R2UR UR6, R16 ;  /* 0x00000000100672ca */ /* 0x000fe200000e0000 */
[----:B------:R-:W-:Y:S01]  /*0c80*/  ULDC UR12, c[0x0][0x634] ;  /* 0x00018d00000c7ab9 */ /* 0x000fe20000000800 */
[----:B------:R-:W-:-:S11]  /*0c90*/  R2UR UR14, R17 ;  /* 0x00000000110e72ca */ /* 0x000fd600000e0000 */
[----:B------:R-:W-:-:S04]  /*0ca0*/  UIADD3 UR12, UP1, UR6, UR12, URZ ;  /* 0x0000000c060c7290 */ /* 0x000fc8000ff3e03f */
[----:B------:R-:W-:-:S04]  /*0cb0*/  UIADD3.X UR14, URZ, UR14, URZ, UP1, !UPT ;  /* 0x0000000e3f0e7290 */ /* 0x000fc80008ffe43f */
[----:B------:R-:W-:-:S04]  /*0cc0*/  UIMAD.WIDE.U32 UR6, UR14, UR16, URZ ;  /* 0x000000100e0672a5 */ /* 0x000fc8000f8e003f */
[----:B------:R-:W-:Y:S02]  /*0cd0*/  UIMAD.WIDE.U32 UR10, UP1, UR12, UR17, UR6 ;  /* 0x000000110c0a72a5 */ /* 0x000fe4000f820006 */
[----:B------:R-:W-:Y:S02]  /*0ce0*/  UIMAD.WIDE.U32 UR6, UR12, UR16, URZ ;  /* 0x000000100c0672a5 */ /* 0x000fe4000f8e003f */
[----:B------:R-:W-:Y:S02]  /*0cf0*/  UIADD3.X UR13, URZ, URZ, URZ, UP1, !UPT ;  /* 0x0000003f3f0d7290 */ /* 0x000fe40008ffe43f */
[----:B------:R-:W-:Y:S01]  /*0d00*/  UIADD3 URZ, UP1, UR7, UR10, URZ ;  /* 0x0000000a073f7290 */ /* 0x000fe2000ff3e03f */
[----:B------:R-:W-:-:S03]  /*0d10*/  UMOV UR12, UR11 ;  /* 0x0000000b000c7c82 */ /* 0x000fc60008000000 */
[----:B------:R-:W-:-:S12]  /*0d20*/  UIMAD.WIDE.U32.X UR6, UR14, UR17, UR12, UP1 ;  /* 0x000000110e0672a5 */ /* 0x000fd800088e040c */
.L_x_10:
[----:B------:R-:W-:Y:S01]  /*0d30*/  USHF.R.U64 UR5, UR6, UR15, UR7 ;  /* 0x0000000f06057299 */ /* 0x000fe20008001207 */
[----:B------:R-:W-:Y:S01]  /*0d40*/  I2FP.F32.U32 R0, UR9 ;  /* 0x0000000900007c45 */ /* 0x000fe20008201000 */
[----:B------:R-:W-:Y:S01]  /*0d50*/  USHF.R.U32.HI UR6, URZ, UR15, UR7 ;  /* 0x0000000f3f067299 */ /* 0x000fe20008011607 */
[----:B-1----:R-:W-:Y:S01]  /*0d60*/  R2UR UR14, R2 ;  /* 0x00000000020e72ca */ /* 0x002fe200000e0000 */
[----:B------:R-:W-:Y:S02]  /*0d70*/  UIADD3 UR17, UP1, URZ, -UR5, URZ ;  /* 0x800000053f117290 */ /* 0x000fe4000ff3e03f */
[----:B------:R-:W-:Y:S01]  /*0d80*/  FMUL R0, R0, UR21 ;  /* 0x0000001500007c20 */ /* 0x000fe20008400000 */
[----:B------:R-:W-:Y:S01]  /*0d90*/  ULDC.64 UR10, c[0x0][0x620] ;  /* 0x00018800000a7ab9 */ /* 0x000fe20000000a00 */
[----:B------:R-:W-:Y:S01]  /*0da0*/  UIADD3.X UR6, URZ, ~UR6, URZ, UP1, !UPT ;  /* 0x800000063f067290 */ /* 0x000fe20008ffe43f */
[----:B------:R-:W-:Y:S01]  /*0db0*/  UMOV UR12, UR19 ;  /* 0x00000013000c7c82 */ /* 0x000fe20008000000 */
[----:B------:R-:W-:-:S02]  /*0dc0*/  UMOV UR13, UR20 ;  /* 0x00000014000d7c82 */ /* 0x000fc40008000000 */
[----:B------:R-:W-:Y:S01]  /*0dd0*/  UIMAD UR6, UR6, UR10, URZ ;  /* 0x0000000a060672a4 */ /* 0x000fe2000f8e023f */
[----:B------:R-:W0:Y:S01]  /*0de0*/  F2I.U32.TRUNC.NTZ R0, R0 ;  /* 0x0000000000007305 */ /* 0x000e22000020f000 */
[----:B------:R-:W-:Y:S02]  /*0df0*/  UIMAD.WIDE.U32 UR12, UR17, UR10, UR12 ;  /* 0x0000000a110c72a5 */ /* 0x000fe4000f8e000c */
[----:B------:R-:W-:Y:S01]  /*0e00*/  UIMAD UR17, UR17, UR11, UR6 ;  /* 0x0000000b111172a4 */ /* 0x000fe2000f8e0206 */
[----:B------:R-:W-:Y:S01]  /*0e10*/  ULDC UR24, c[0x0][0x658] ;  /* 0x0001960000187ab9 */ /* 0x000fe20000000800 */
[----:B------:R-:W-:Y:S02]  /*0e20*/  UMOV UR22, 0xffffffff ;  /* 0xffffffff00167882 */ /* 0x000fe40000000000 */
[----:B------:R-:W-:Y:S01]  /*0e30*/  UIADD3 UR17, UR13, UR17, URZ ;  /* 0x000000110d117290 */ /* 0x000fe2000fffe03f */
[----:B------:R-:W-:Y:S01]  /*0e40*/  ULDC UR19, c[0x0][0x618] ;  /* 0x0001860000137ab9 */ /* 0x000fe20000000800 */
[----:B------:R-:W-:Y:S01]  /*0e50*/  ULDC.64 UR6, c[0x0][0x640] ;  /* 0x0001900000067ab9 */ /* 0x000fe20000000a00 */
[----:B------:R-:W-:Y:S01]  /*0e60*/  USHF.L.U32 UR13, UR22, UR24, URZ ;  /* 0x00000018160d7299 */ /* 0x000fe2000800063f */
[----:B------:R-:W-:Y:S01]  /*0e70*/  ISETP.NE.U32.AND P0, PT, RZ, UR6, PT ;  /* 0x00000006ff007c0c */ /* 0x000fe2000bf05070 */
[----:B------:R-:W-:-:S02]  /*0e80*/  USHF.R.U64 UR22, UR12, UR19, UR17 ;  /* 0x000000130c167299 */ /* 0x000fc40008001211 */
[----:B------:R-:W-:Y:S01]  /*0e90*/  USHF.R.U32.HI UR12, URZ, UR19, UR17 ;  /* 0x000000133f0c7299 */ /* 0x000fe20008011611 */
[----:B0-----:R-:W-:Y:S01]  /*0ea0*/  R2UR UR16, R0 ;  /* 0x00000000001072ca */ /* 0x001fe200000e0000 */
[----:B------:R-:W-:Y:S01]  /*0eb0*/  ULDC UR21, c[0x0][0x608] ;  /* 0x0001820000157ab9 */ /* 0x000fe20000000800 */
[----:B------:R-:W-:Y:S01]  /*0ec0*/  ISETP.NE.AND.EX P0, PT, RZ, UR7, PT, P0 ;  /* 0x00000007ff007c0c */ /* 0x000fe2000bf05300 */
[----:B------:R-:W-:Y:S02]  /*0ed0*/  USHF.R.U64 UR26, UR22, UR21, UR12 ;  /* 0x00000015161a7299 */ /* 0x000fe4000800120c */
[----:B------:R-:W-:Y:S01]  /*0ee0*/  USHF.R.U32.HI UR12, URZ, UR21, UR12 ;  /* 0x000000153f0c7299 */ /* 0x000fe2000801160c */
[----:B------:R-:W-:Y:S01]  /*0ef0*/  UMOV UR20, 0x1 ;  /* 0x0000000100147882 */ /* 0x000fe20000000000 */
[----:B------:R-:W-:Y:S02]  /*0f00*/  UIADD3 UR14, -UR14, URZ, URZ ;  /* 0x0000003f0e0e7290 */ /* 0x000fe4000fffe13f */
[----:B------:R-:W-:-:S02]  /*0f10*/  USHF.R.U64 UR27, UR26, UR24, UR12 ;  /* 0x000000181a1b7299 */ /* 0x000fc4000800120c */
[----:B------:R-:W-:Y:S01]  /*0f20*/  USHF.L.U32 UR19, UR20, UR24, URZ ;  /* 0x0000001814137299 */ /* 0x000fe2000800063f */
[----:B------:R-:W-:Y:S01]  /*0f30*/  ULDC UR15, c[0x0][0x144] ;  /* 0x00005100000f7ab9 */ /* 0x000fe20000000800 */
[----:B------:R-:W-:Y:S01]  /*0f40*/  ULDC UR10, c[0x0][0x600] ;  /* 0x00018000000a7ab9 */ /* 0x000fe20000000800 */
[----:B------:R-:W-:Y:S02]  /*0f50*/  ULOP3.LUT UR20, URZ, UR13, URZ, 0x33, !UPT ;  /* 0x0000000d3f147292 */ /* 0x000fe4000f8e333f */
[----:B------:R-:W-:Y:S02]  /*0f60*/  USHF.R.U32.HI UR13, URZ, UR24, UR12 ;  /* 0x000000183f0d7299 */ /* 0x000fe4000801160c */
[----:B------:R-:W-:Y:S02]  /*0f70*/  UIADD3 UR11, UR10, -0x1, URZ ;  /* 0xffffffff0a0b7890 */ /* 0x000fe4000fffe03f */
[----:B------:R-:W-:Y:S02]  /*0f80*/  UIADD3 UR23, -UR16, URZ, URZ ;  /* 0x0000003f10177290 */ /* 0x000fe4000fffe13f */
[----:B------:R-:W-:Y:S01]  /*0f90*/  UIMAD UR4, UR15, UR14, UR4 ;  /* 0x0000000e0f0472a4 */ /* 0x000fe2000f8e0204 */
[----:B------:R-:W-:Y:S01]  /*0fa0*/  ULDC UR28, c[0x0][0x148] ;  /* 0x00005200001c7ab9 */ /* 0x000fe20000000800 */
[----:B------:R-:W-:Y:S01]  /*0fb0*/  ULDC UR24, c[0x0][0x648] ;  /* 0x0001920000187ab9 */ /* 0x000fe20000000800 */
[----:B------:R-:W-:Y:S01]  /*0fc0*/  ULDC UR25, c[0x0][0x638] ;  /* 0x00018e0000197ab9 */ /* 0x000fe20000000800 */
[----:B------:R-:W-:Y:S01]  /*0fd0*/  UMOV UR12, UR27 ;  /* 0x0000001b000c7c82 */ /* 0x000fe20008000000 */
[----:B------:R-:W-:Y:S07]  /*0fe0*/  @!P0 BRA `(.L_x_11) ;  /* 0x0000000000308947 */ /* 0x000fee0003800000 */
[----:B------:R-:W-:Y:S02]  /*0ff0*/  ULDC UR16, c[0x0][0x64c] ;  /* 0x0001930000107ab9 */ /* 0x000fe40000000800 */
        /* <DEDUP_REMOVED lines=8> */
[----:B------:R-:W-:-:S07]  /*1080*/  UIMAD.WIDE.U32.X UR6, UR21, UR7, UR16, UP1 ;  /* 0x00000007150672a5 */ /* 0x000fce00088e0410 */
[----:B------:R-:W-:Y:S01]  /*1090*/  UMOV UR12, UR6 ;  /* 0x00000006000c7c82 */ /* 0x000fe20008000000 */
[----:B------:R-:W-:-:S05]  /*10a0*/  UMOV UR13, UR7 ;  /* 0x00000007000d7c82 */ /* 0x000fca0008000000 */
.L_x_11:
[----:B------:R-:W-:Y:S01]  /*10b0*/  UISETP.NE.AND UP1, UPT, UR45, URZ, UPT ;  /* 0x0000003f2d00728c */ /* 0x000fe2000bf25270 */
[----:B------:R-:W-:Y:S01]  /*10c0*/  IMAD.MOV.U32 R0, RZ, RZ, 0x1 ;  /* 0x00000001ff007424 */ /* 0x000fe200078e00ff */
[----:B------:R-:W-:Y:S01]  /*10d0*/  USHF.R.U64 UR6, UR12, UR24, UR13 ;  /* 0x000000180c067299 */ /* 0x000fe2000800120d */
[----:B------:R-:W-:Y:S01]  /*10e0*/  IMAD.U32 R19, RZ, RZ, UR5 ;  /* 0x00000005ff137e24 */ /* 0x000fe2000f8e00ff */
[----:B------:R-:W-:Y:S02]  /*10f0*/  ULOP3.LUT UR20, UR26, UR20, URZ, 0xc0, !UPT ;  /* 0x000000141a147292 */ /* 0x000fe4000f8ec03f */
[----:B------:R-:W-:Y:S02]  /*1100*/  UIADD3 UR7, -UR6, URZ, URZ ;  /* 0x0000003f06077290 */ /* 0x000fe4000fffe13f */
[----:B------:R-:W-:Y:S02]  /*1110*/  UIMAD UR19, UR19, UR6, UR20 ;  /* 0x00000006131372a4 */ /* 0x000fe4000f8e0214 */
[----:B------:R-:W-:-:S02]  /*1120*/  ULOP3.LUT UR11, UR22, UR11, URZ, 0xc0, !UPT ;  /* 0x0000000b160b7292 */ /* 0x000fc4000f8ec03f */
[----:B------:R-:W-:Y:S02]  /*1130*/  @UP1 UIMAD UR4, UR28, UR23, UR9 ;  /* 0x000000171c0412a4 */ /* 0x000fe4000f8e0209 */
[----:B------:R-:W-:-:S03]  /*1140*/  UIMAD UR6, UR7, UR25, UR27 ;  /* 0x00000019070672a4 */ /* 0x000fc6000f8e021b */
[----:B------:R-:W-:Y:S01]  /*1150*/  ULDC UR7, c[0x0][0x610] ;  /* 0x0001840000077ab9 */ /* 0x000fe20000000800 */
[----:B------:R-:W-:Y:S02]  /*1160*/  UIMAD UR6, UR6, UR10, UR11 ;  /* 0x0000000a060672a4 */ /* 0x000fe4000f8e020b */
[----:B------:R-:W-:-:S04]  /*1170*/  UIMAD UR4, UR19, UR7, UR4 ;  /* 0x00000007130472a4 */ /* 0x000fc8000f8e0204 */
[----:B------:R-:W-:Y:S02]  /*1180*/  USEL UR7, UR6, UR4, !UP1 ;  /* 0x0000000406077287 */ /* 0x000fe4000c800000 */
[----:B------:R-:W-:-:S04]  /*1190*/  USEL UR4, UR4, UR6, !UP1 ;  /* 0x0000000604047287 */ /* 0x000fc8000c800000 */
[----:B------:R-:W-:Y:S02]  /*11a0*/  IMAD.U32 R2, RZ, RZ, UR7 ;  /* 0x00000007ff027e24 */ /* 0x000fe4000f8e00ff */
[----:B------:R-:W-:-:S07]  /*11b0*/  IMAD.U32 R18, RZ, RZ, UR4 ;  /* 0x00000004ff127e24 */ /* 0x000fce000f8e00ff */
.L_x_9:
[----:B------:R-:W-:Y:S02]  /*11c0*/  ULDC UR4, c[0x0][0x28c] ;  /* 0x0000a30000047ab9 */ /* 0x000fe40000000800 */
[----:B------:R-:W-:-:S04]  /*11d0*/  UIADD3 UR4, UR4, 0x7f, URZ ;  /* 0x0000007f04047890 */ /* 0x000fc8000fffe03f */
[----:B------:R-:W-:-:S04]  /*11e0*/  USHF.R.S32.HI UR5, URZ, 0x1f, UR4 ;  /* 0x0000001f3f057899 */ /* 0x000fc80008011404 */
[----:B------:R-:W-:-:S04]  /*11f0*/  ULEA.HI UR5, UR5, UR4, URZ, 0x7 ;  /* 0x0000000405057291 */ /* 0x000fc8000f8f383f */
[----:B------:R-:W-:Y:S01]  /*1200*/  USHF.R.S32.HI UR38, URZ, 0x7, UR5 ;  /* 0x000000073f267899 */ /* 0x000fe20008011405 */
[----:B------:R-:W-:Y:S11]  /*1210*/  @!P1 BRA `(.L_x_12) ;  /* 0x0000006000409947 */ /* 0x000ff60003800000 */
[----:B------:R-:W-:-:S06]  /*1220*/  UISETP.GT.U32.AND UP1, UPT, UR18, 0x1, UPT ;  /* 0x000000011200788c */ /* 0x000fcc000bf24070 */
[----:B------:R-:W-:-:S13]  /*1230*/  PLOP3.LUT P0, PT, PT, PT, UP1, 0x80, 0x0 ;  /* 0x000000000000781c */ /* 0x000fda0003f0f018 */
[----:B------:R-:W-:Y:S05]  /*1240*/  @P0 EXIT ;  /* 0x000000000000094d */ /* 0x000fea0003800000 */
.L_x_13:
[----:B------:R-:W-:-:S08]  /*1250*/  NOP ;  /* 0x0000000000007918 */ /* 0x000fd00000000000 */
[----:B------:R-:W0:Y:S02]  /*1260*/  USETMAXREG.TRY_ALLOC.CTAPOOL UP1, 0xe8 ;  /* 0x000000e8000079c8 */ /* 0x000e240008020600 */
[----:B0-----:R-:W-:-:S13]  /*1270*/  PLOP3.LUT P0, PT, PT, PT, UP1, 0x80, 0x0 ;  /* 0x000000000000781c */ /* 0x001fda0003f0f018 */
[----:B------:R-:W-:Y:S05]  /*1280*/  @!P0 BRA `(.L_x_13) ;  /* 0xfffffffc00f08947 */ /* 0x000fea000383ffff */
[----:B------:R-:W-:-:S13]  /*1290*/  LOP3.LUT P0, RZ, R0, 0xff, RZ, 0xc0, !PT ;  /* 0x000000ff00ff7812 */ /* 0x000fda000780c0ff */
[----:B------:R-:W-:Y:S05]  /*12a0*/  @!P0 EXIT ;  /* 0x000000000000894d */ /* 0x000fea0003800000 */
[----:B------:R-:W-:Y:S01]  /*12b0*/  SHF.R.S32.HI R0, RZ, 0x1f, R3 ;  /* 0x0000001fff007819 */ /* 0x000fe20000011403 */
[----:B------:R-:W0:Y:S01]  /*12c0*/  S2UR UR5, SR_CgaCtaId ;  /* 0x00000000000579c3 */ /* 0x000e220000008800 */
[----:B------:R-:W-:Y:S01]  /*12d0*/  UMOV UR41, 0x400 ;  /* 0x0000040000297882 */ /* 0x000fe20000000000 */
[----:B------:R-:W-:Y:S01]  /*12e0*/  USHF.R.U32.HI UR4, URZ, 0x2, UR38 ;  /* 0x000000023f047899 */ /* 0x000fe20008011626 */
[CC--:B------:R-:W-:Y:S01]  /*12f0*/  LEA.HI R4, R0.reuse, R3.reuse, RZ, 0x2 ;  /* 0x0000000300047211 */ /* 0x0c0fe200078f10ff */
[----:B------:R-:W-:Y:S01]  /*1300*/  ULOP3.LUT UR44, UR38, 0x3, URZ, 0xc0, !UPT ;  /* 0x00000003262c7892 */ /* 0x000fe2000f8ec03f */
[----:B------:R-:W-:Y:S01]  /*1310*/  LEA.HI R0, R0, R3, RZ, 0x5 ;  /* 0x0000000300007211 */ /* 0x000fe200078f28ff */
[----:B------:R-:W-:Y:S01]  /*1320*/  UISETP.LT.AND UP1, UPT, UR38, 0x1, UPT ;  /* 0x000000012600788c */ /* 0x000fe2000bf21270 */
[--C-:B------:R-:W-:Y:S01]  /*1330*/  SHF.R.S32.HI R88, RZ, 0x2, R4.reuse ;  /* 0x00000002ff587819 */ /* 0x100fe20000011404 */
[----:B------:R-:W1:Y:S01]  /*1340*/  LDC.64 R6, c[0x0][0x5c8] ;  /* 0x00017200ff067b82 */ /* 0x000e620000000a00 */
[----:B------:R-:W-:Y:S01]  /*1350*/  SHF.R.S32.HI R5, RZ, 0x1f, R4 ;  /* 0x0000001fff057819 */ /* 0x000fe20000011404 */
[----:B------:R-:W-:Y:S01]  /*1360*/  ULOP3.LUT UR4, UR4, 0x1, URZ, 0xc0, !UPT ;  /* 0x0000000104047892 */ /* 0x000fe2000f8ec03f */
[----:B------:R-:W-:Y:S01]  /*1370*/  LOP3.LUT R4, R4, 0xfffffffc, RZ, 0xc0, !PT ;  /* 0xfffffffc04047812 */ /* 0x000fe200078ec0ff */
[----:B------:R-:W-:Y:S01]  /*1380*/  ULDC UR43, c[0x0][0x658] ;  /* 0x00019600002b7ab9 */ /* 0x000fe20000000800 */
[----:B------:R-:W-:Y:S01]  /*1390*/  LEA.HI R5, R5, R88, RZ, 0x3 ;  /* 0x0000005805057211 */ /* 0x000fe200078f18ff */
[----:B------:R-:W-:Y:S01]  /*13a0*/  UMOV UR6, 0xffffffff ;  /* 0xffffffff00067882 */ /* 0x000fe20000000000 */
[----:B------:R-:W-:Y:S01]  /*13b0*/  ULDC UR8, c[0x0][0x284] ;  /* 0x0000a10000087ab9 */ /* 0x000fe20000000800 */
[----:B------:R-:W-:Y:S01]  /*13c0*/  IMAD.IADD R4, R3, 0x1, -R4 ;  /* 0x0000000103047824 */ /* 0x000fe200078e0a04 */
[----:B------:R-:W-:Y:S01]  /*13d0*/  LOP3.LUT R5, R5, 0xfffffff8, RZ, 0xc0, !PT ;  /* 0xfffffff805057812 */ /* 0x000fe200078ec0ff */
[----:B------:R-:W-:Y:S01]  /*13e0*/  USEL UR44, UR44, URZ, !UP0 ;  /* 0x0000003f2c2c7287 */ /* 0x000fe2000c000000 */
[----:B------:R-:W-:Y:S01]  /*13f0*/  SHF.R.S32.HI R3, RZ, 0x5, R0 ;  /* 0x00000005ff037819 */ /* 0x000fe20000011400 */
[----:B------:R-:W-:Y:S01]  /*1400*/  VIADD R0, R95, 0xffffffff ;  /* 0xffffffff5f007836 */ /* 0x000fe20000000000 */
[----:B------:R-:W-:Y:S01]  /*1410*/  USEL UR46, UR38, 0x1, UP1 ;  /* 0x00000001262e7887 */ /* 0x000fe20008800000 */
[----:B------:R-:W-:Y:S01]  /*1420*/  IMAD.IADD R88, R88, 0x1, -R5 ;  /* 0x0000000158587824 */ /* 0x000fe200078e0a05 */
[----:B------:R-:W-:Y:S01]  /*1430*/  USHF.L.U32 UR6, UR6, UR43, URZ ;  /* 0x0000002b06067299 */ /* 0x000fe2000800063f */
[----:B------:R-:W2:Y:S01]  /*1440*/  LDC R5, c[0x0][0x288] ;  /* 0x0000a200ff057b82 */ /* 0x000ea20000000800 */
[----:B0-----:R-:W-:Y:S01]  /*1450*/  ULEA UR41, UR5, UR41, 0x18 ;  /* 0x0000002905297291 */ /* 0x001fe2000f8ec03f */
[C---:B------:R-:W-:Y:S01]  /*1460*/  ISETP.NE.AND P0, PT, R0.reuse, RZ, PT ;  /* 0x000000ff0000720c */ /* 0x040fe20003f05270 */
[----:B------:R-:W-:Y:S01]  /*1470*/  IMAD.SHL.U32 R0, R0, 0x8, RZ ;  /* 0x0000000800007824 */ /* 0x000fe200078e00ff */
[--C-:B------:R-:W-:Y:S01]  /*1480*/  SHF.R.S32.HI R89, RZ, 0x1f, R88.reuse ;  /* 0x0000001fff597819 */ /* 0x100fe20000011458 */
[----:B------:R-:W-:Y:S01]  /*1490*/  UIADD3 UR50, UR41, 0x50, URZ ;  /* 0x0000005029327890 */ /* 0x000fe2000fffe03f */
[----:B------:R-:W-:Y:S01]  /*14a0*/  IMAD.SHL.U32 R90, R4, 0x2, RZ ;  /* 0x00000002045a7824 */ /* 0x000fe200078e00ff */
[----:B------:R-:W-:Y:S01]  /*14b0*/  UISETP.EQ.U32.AND UP0, UPT, UR4, 0x1, !UP0 ;  /* 0x000000010400788c */ /* 0x000fe2000c702070 */
[C-C-:B------:R-:W-:Y:S01]  /*14c0*/  IMAD R97, R3.reuse, -0x10, -R88.reuse ;  /* 0xfffffff003617824 */ /* 0x140fe200078e0a58 */
[----:B------:R-:W-:Y:S01]  /*14d0*/  LOP3.LUT R0, R0, 0x8, RZ, 0xc0, !PT ;  /* 0x0000000800007812 */ /* 0x000fe200078ec0ff */
[----:B------:R-:W-:Y:S01]  /*14e0*/  IMAD.WIDE R88, R3, 0x10, R88 ;  /* 0x0000001003587825 */ /* 0x000fe200078e0258 */
[C---:B-1----:R-:W-:Y:S01]  /*14f0*/  SHF.L.U64.HI R92, R6.reuse, 0x3, R7 ;  /* 0x00000003065c7819 */ /* 0x042fe20000010207 */
[----:B------:R-:W-:Y:S01]  /*1500*/  ULDC UR42, c[0x0][0x600] ;  /* 0x00018000002a7ab9 */ /* 0x000fe20000000800 */
[----:B------:R-:W-:Y:S01]  /*1510*/  SEL R98, RZ, 0x1, P0 ;  /* 0x00000001ff627807 */ /* 0x000fe20000000000 */
[----:B------:R-:W-:Y:S01]  /*1520*/  IMAD.SHL.U32 R93, R6, 0x8, RZ ;  /* 0x00000008065d7824 */ /* 0x000fe200078e00ff */
[----:B------:R-:W-:Y:S01]  /*1530*/  LEA R95, R95, UR50, 0x3 ;  /* 0x000000325f5f7c11 */ /* 0x000fe2000f8e18ff */
[----:B------:R-:W-:Y:S01]  /*1540*/  VIADD R97, R97, UR8 ;  /* 0x0000000861617c36 */ /* 0x000fe20008000000 */
[C---:B------:R-:W-:Y:S01]  /*1550*/  LOP3.LUT R99, R0.reuse, 0x8, RZ, 0x3c, !PT ;  /* 0x0000000800637812 */ /* 0x040fe200078e3cff */
[----:B------:R-:W-:Y:S01]  /*1560*/  UMOV UR7, 0x1 ;  /* 0x0000000100077882 */ /* 0x000fe20000000000 */
[----:B------:R-:W-:Y:S01]  /*1570*/  LOP3.LUT R96, R0, 0x18, RZ, 0x3c, !PT ;  /* 0x0000001800607812 */ /* 0x000fe200078e3cff */
[----:B------:R-:W-:Y:S01]  /*1580*/  ULOP3.LUT UR49, UR39, 0x1, URZ, 0xfc, !UPT ;  /* 0x0000000127317892 */ /* 0x000fe2000f8efc3f */
[----:B------:R-:W-:Y:S01]  /*1590*/  SHF.R.S32.HI R91, RZ, 0x1f, R90 ;  /* 0x0000001fff5b7819 */ /* 0x000fe2000001145a */
[----:B------:R-:W-:Y:S01]  /*15a0*/  USHF.L.U32 UR36, UR38, 0x1, URZ ;  /* 0x0000000126247899 */ /* 0x000fe2000800063f */
[----:B--2---:R-:W-:Y:S01]  /*15b0*/  IMAD R94, R4, -0x2, R5 ;  /* 0xfffffffe045e7824 */ /* 0x004fe200078e0205 */
[----:B------:R-:W-:-:S02]  /*15c0*/  USHF.L.U64.HI UR40, UR54, 0x1, UR37 ;  /* 0x0000000136287899 */ /* 0x000fc40008010225 */
[----:B------:R-:W-:Y:S02]  /*15d0*/  UIADD3 UR42, UR42, -0x1, URZ ;  /* 0xffffffff2a2a7890 */ /* 0x000fe4000fffe03f */
[----:B------:R-:W-:Y:S02]  /*15e0*/  USHF.L.U32 UR43, UR7, UR43, URZ ;  /* 0x0000002b072b7299 */ /* 0x000fe4000800063f */
[----:B------:R-:W-:Y:S02]  /*15f0*/  UIADD3 UR46, -UR46, UR38, URZ ;  /* 0x000000262e2e7290 */ /* 0x000fe4000fffe13f */
[----:B------:R-:W-:Y:S02]  /*1600*/  ULOP3.LUT UR47, URZ, UR6, URZ, 0x33, !UPT ;  /* 0x000000063f2f7292 */ /* 0x000fe4000f8e333f */
[----:B------:R-:W-:-:S12]  /*1610*/  USEL UR48, URZ, 0x1, !UP0 ;  /* 0x000000013f307887 */ /* 0x000fd8000c000000 */
.L_x_161:
[----:B------:R-:W-:-:S04]  /*1620*/  SHF.L.U32 R0, R98, 0x1f, RZ ;  /* 0x0000001f62007819 */ /* 0x000fc800000006ff */
[----:B------:R-:W0:Y:S02]  /*1630*/  SYNCS.PHASECHK.TRANS64.TRYWAIT P0, [R95+URZ+-0x8], R0 ;  /* 0xfffff8005f0075a7 */ /* 0x000e24000800017f */
[----:B012345:R-:W-:Y:S05]  /*1640*/  @!P0 BRA `(.L_x_14) ;  /* 0x0000006c00b48947 */ /* 0x03ffea0003800000 */
.L_x_183:
[----:B------:R-:W-:Y:S02]  /*1650*/  ULDC UR4, c[0x0][0x28c] ;  /* 0x0000a30000047ab9 */ /* 0x000fe40000000800 */
[----:B------:R-:W-:-:S13]  /*1660*/  ISETP.LT.AND P0, PT, RZ, UR4, PT ;  /* 0x00000004ff007c0c */ /* 0x000fda000bf01270 */
[----:B------:R-:W-:Y:S05]  /*1670*/  @P0 BRA `(.L_x_15) ;  /* 0x0000000000400947 */ /* 0x000fea0003800000 */
[----:B0-----:R-:W-:Y:S01]  /*1680*/  MOV R0, 0x0 ;  /* 0x0000000000007802 */ /* 0x001fe20000000f00 */
[----:B------:R-:W-:Y:S01]  /*1690*/  ULDC.64 UR4, c[0x4][0x68] ;  /* 0x01001a0000047ab9 */ /* 0x000fe20000000a00 */
[----:B------:R-:W-:Y:S01]  /*16a0*/  ULDC.64 UR6, c[0x4][0x8] ;  /* 0x0100020000067ab9 */ /* 0x000fe20000000a00 */
[----:B------:R-:W-:Y:S01]  /*16b0*/  IMAD.U32 R4, RZ, RZ, UR4 ;  /* 0x00000004ff047e24 */ /* 0x000fe2000f8e00ff */
[----:B------:R0:W1:Y:S01]  /*16c0*/  LDC.64 R14, c[0x4][R0] ;  /* 0x01000000000e7b82 */ /* 0x0000620000000a00 */
[----:B------:R-:W-:Y:S01]  /*16d0*/  IMAD.U32 R5, RZ, RZ, UR5 ;  /* 0x00000005ff057e24 */ /* 0x000fe2000f8e00ff */
[----:B------:R-:W-:Y:S01]  /*16e0*/  ULDC.64 UR4, c[0x4][0x70] ;  /* 0x01001c0000047ab9 */ /* 0x000fe20000000a00 */
[----:B------:R-:W-:Y:S02]  /*16f0*/  IMAD.U32 R10, RZ, RZ, UR6 ;  /* 0x00000006ff0a7e24 */ /* 0x000fe4000f8e00ff */
[----:B------:R-:W-:Y:S02]  /*1700*/  IMAD.U32 R6, RZ, RZ, UR4 ;  /* 0x00000004ff067e24 */ /* 0x000fe4000f8e00ff */
[----:B------:R-:W-:-:S02]  /*1710*/  IMAD.U32 R7, RZ, RZ, UR5 ;  /* 0x00000005ff077e24 */ /* 0x000fc4000f8e00ff */
[----:B------:R-:W-:Y:S02]  /*1720*/  IMAD.U32 R11, RZ, RZ, UR7 ;  /* 0x00000007ff0b7e24 */ /* 0x000fe4000f8e00ff */
[----:B------:R-:W-:Y:S02]  /*1730*/  IMAD.MOV.U32 R8, RZ, RZ, 0x1e1 ;  /* 0x000001e1ff087424 */ /* 0x000fe400078e00ff */
[----:B------:R-:W-:Y:S02]  /*1740*/  IMAD.MOV.U32 R12, RZ, RZ, 0x1 ;  /* 0x00000001ff0c7424 */ /* 0x000fe400078e00ff */
[----:B0-----:R-:W-:-:S07]  /*1750*/  IMAD.MOV.U32 R13, RZ, RZ, RZ ;  /* 0x000000ffff0d7224 */ /* 0x001fce00078e00ff */
[----:B------:R-:W-:-:S07]  /*1760*/  LEPC R20, `(.L_x_15) ;  /* 0x000000001014794e */ /* 0x000fce0000000000 */
[----:B-1---5:R-:W-:Y:S05]  /*1770*/  CALL.ABS.NOINC R14 ;  /* 0x000000000e007343 */ /* 0x022fea0003c00000 */
.L_x_15:
[----:B0-----:R-:W-:-:S05]  /*1780*/  IMAD.U32 R0, RZ, RZ, UR49 ;  /* 0x00000031ff007e24 */ /* 0x001fca000f8e00ff */
[----:B------:R-:W-:-:S13]  /*1790*/  ISETP.NE.AND P0, PT, R0, 0x3, PT ;  /* 0x000000030000780c */ /* 0x000fda0003f05270 */
[----:B------:R-:W-:Y:S05]  /*17a0*/  @!P0 BRA `(.L_x_16) ;  /* 0x0000000000048947 */ /* 0x000fea0003800000 */
[----:B------:R-:W-:Y:S01]  /*17b0*/  BPT.TRAP 0x1 ;  /* 0x000000040000795c */ /* 0x000fe20000300000 */
.L_x_16:
[----:B------:R-:W-:Y:S02]  /*17c0*/  IMAD.U32 R3, RZ, RZ, UR44 ;  /* 0x0000002cff037e24 */ /* 0x000fe4000f8e00ff */
[----:B------:R-:W-:-:S03]  /*17d0*/  IMAD.U32 R0, RZ, RZ, UR48 ;  /* 0x00000030ff007e24 */ /* 0x000fc6000f8e00ff */
[----:B------:R-:W-:Y:S02]  /*17e0*/  LEA R3, R3, UR41, 0x3 ;  /* 0x0000002903037c11 */ /* 0x000fe4000f8e18ff */
[----:B------:R-:W-:-:S04]  /*17f0*/  SHF.L.U32 R0, R0, 0x1f, RZ ;  /* 0x0000001f00007819 */ /* 0x000fc800000006ff */
[----:B------:R0:W1:Y:S01]  /*1800*/  SYNCS.PHASECHK.TRANS64.TRYWAIT P1, [R3+URZ], R0 ;  /* 0x00000000030075a7 */ /* 0x000062000802017f */
[----:B------:R-:W-:Y:S05]  /*1810*/  @!P0 BRA `(.L_x_17) ;  /* 0x0000000000048947 */ /* 0x000fea0003800000 */
[----:B------:R-:W-:Y:S01]  /*1820*/  BPT.TRAP 0x1 ;  /* 0x000000040000795c */ /* 0x000fe20000300000 */
.L_x_17:
[----:B------:R-:W-:-:S05]  /*1830*/  IMAD.U32 R4, RZ, RZ, UR46 ;  /* 0x0000002eff047e24 */ /* 0x000fca000f8e00ff */
[----:B------:R-:W-:Y:S01]  /*1840*/  ISETP.GE.AND P2, PT, R4, 0x1, PT ;  /* 0x000000010400780c */ /* 0x000fe20003f46270 */
[----:B-1----:R-:W-:-:S12]  /*1850*/  @P1 BRA `(.L_x_18) ;  /* 0x0000000000081947 */ /* 0x002fd80003800000 */
[----:B------:R-:W1:Y:S02]  /*1860*/  SYNCS.PHASECHK.TRANS64.TRYWAIT P1, [R3+URZ], R0 ;  /* 0x00000000030075a7 */ /* 0x000e64000802017f */
[----:B-1----:R-:W-:Y:S05]  /*1870*/  @!P1 BRA `(.L_x_19) ;  /* 0x0000006c003c9947 */ /* 0x002fea0003800000 */
.L_x_18:
[----:B------:R-:W-:Y:S05]  /*1880*/  WARPSYNC.ALL ;  /* 0x0000000000007948 */ /* 0x000fea0003800000 */
[----:B------:R-:W-:Y:S01]  /*1890*/  UIADD3 UR4, UR41, 0x180, URZ ;  /* 0x0000018029047890 */ /* 0x000fe2000fffe03f */
[----:B------:R-:W-:Y:S01]  /*18a0*/  WARPGROUP.ARRIVE ;  /* 0x00000000000079c5 */ /* 0x000fe20000000000 */
[----:B------:R-:W-:Y:S02]  /*18b0*/  UIADD3 UR5, UR41, 0x20180, URZ ;  /* 0x0002018029057890 */ /* 0x000fe4000fffe03f */
[----:B------:R-:W-:Y:S02]  /*18c0*/  USHF.R.U32.HI UR4, URZ, 0x4, UR4 ;  /* 0x000000043f047899 */ /* 0x000fe40008011604 */
[----:B------:R-:W-:-:S02]  /*18d0*/  USHF.R.U32.HI UR5, URZ, 0x4, UR5 ;  /* 0x000000043f057899 */ /* 0x000fc40008011605 */
[----:B------:R-:W-:Y:S02]  /*18e0*/  ULOP3.LUT UR4, UR4, 0x3fff, URZ, 0xc0, !UPT ;  /* 0x00003fff04047892 */ /* 0x000fe4000f8ec03f */
[----:B------:R-:W-:Y:S02]  /*18f0*/  ULOP3.LUT UR5, UR5, 0x3fff, URZ, 0xc0, !UPT ;  /* 0x00003fff05057892 */ /* 0x000fe4000f8ec03f */
[----:B------:R-:W-:Y:S02]  /*1900*/  ULOP3.LUT UR8, UR4, 0x10000, URZ, 0xfc, !UPT ;  /* 0x0001000004087892 */ /* 0x000fe4000f8efc3f */
[----:B------:R-:W-:Y:S02]  /*1910*/  ULOP3.LUT UR9, UR5, 0x10000, URZ, 0xfc, !UPT ;  /* 0x0001000005097892 */ /* 0x000fe4000f8efc3f */
[----:B------:R-:W-:Y:S02]  /*1920*/  ULEA UR11, UR44, UR8, 0xb ;  /* 0x000000082c0b7291 */ /* 0x000fe4000f8e583f */
[----:B------:R-:W-:Y:S01]  /*1930*/  ULEA UR10, UR44, UR9, 0xc ;  /* 0x000000092c0a7291 */ /* 0x000fe2000f8e603f */
[----:B------:R-:W-:Y:S01]  /*1940*/  UMOV UR5, 0x40000040 ;  /* 0x4000004000057882 */ /* 0x000fe20000000000 */
[----:B------:R-:W-:-:S03]  /*1950*/  UMOV UR7, 0x40000040 ;  /* 0x4000004000077882 */ /* 0x000fc60000000000 */
[----:B------:R-:W-:Y:S02]  /*1960*/  UMOV UR4, UR11 ;  /* 0x0000000b00047c82 */ /* 0x000fe40008000000 */
[----:B------:R-:W-:Y:S02]  /*1970*/  UMOV UR6, UR10 ;  /* 0x0000000a00067c82 */ /* 0x000fe40008000000 */
[----:B------:R-:W-:Y:S01]  /*1980*/  HGMMA.64x128x8.F32.TF32 R24, gdesc[UR4], RZ, !UPT, gsb0 ;  /* 0x05e00000041879f0 */ /* 0x000fe2000c0028ff */
[----:B------:R-:W-:Y:S02]  /*1990*/  UIADD3 UR4, UR11, 0x2, URZ ;  /* 0x000000020b047890 */ /* 0x000fe4000fffe03f */
[----:B------:R-:W-:Y:S01]  /*19a0*/  UIADD3 UR6, UR10, 0x2, URZ ;  /* 0x000000020a067890 */ /* 0x000fe2000fffe03f */
[----:B------:R-:W-:Y:S01]  /*19b0*/  UMOV UR5, 0x40000040 ;  /* 0x4000004000057882 */ /* 0x000fe20000000000 */
[----:B------:R-:W-:Y:S01]  /*19c0*/  UMOV UR7, 0x40000040 ;  /* 0x4000004000077882 */ /* 0x000fe20000000000 */
[----:B------:R-:W-:-:S02]  /*19d0*/  WARPGROUP.DEPBAR.LE gsb0, 0x0 ;  /* 0x00008000000079c5 */ /* 0x000fc40000010000 */
[----:B------:R-:W-:-:S06]  /*19e0*/  WARPGROUP.ARRIVE ;  /* 0x00000000000079c5 */ /* 0x000fcc0000000000 */
[----:B------:R-:W-:Y:S01]  /*19f0*/  HGMMA.64x128x8.F32.TF32 R24, gdesc[UR4], R24, gsb0 ;  /* 0x05e00000041879f0 */ /* 0x000fe20008002818 */
[----:B------:R-:W-:Y:S02]  /*1a00*/  UIADD3 UR4, UR11, 0x4, URZ ;  /* 0x000000040b047890 */ /* 0x000fe4000fffe03f */
[----:B------:R-:W-:Y:S01]  /*1a10*/  UIADD3 UR6, UR10, 0x4, URZ ;  /* 0x000000040a067890 */ /* 0x000fe2000fffe03f */
[----:B------:R-:W-:Y:S01]  /*1a20*/  UMOV UR5, 0x40000040 ;  /* 0x4000004000057882 */ /* 0x000fe20000000000 */
[----:B------:R-:W-:Y:S01]  /*1a30*/  UMOV UR7, 0x40000040 ;  /* 0x4000004000077882 */ /* 0x000fe20000000000 */
[----:B------:R-:W-:Y:S02]  /*1a40*/  WARPGROUP.DEPBAR.LE gsb0, 0x0 ;  /* 0x00008000000079c5 */ /* 0x000fe40000010000 */
        /* <DEDUP_REMOVED lines=92> */
[----:B------:R-:W-:Y:S03]  /*2010*/  HGMMA.64x128x8.F32.TF32 R24, gdesc[UR4], R24, gsb0 ;  /* 0x05e00000041879f0 */ /* 0x000fe60008002818 */
[----:B------:R-:W-:Y:S02]  /*2020*/  WARPGROUP.DEPBAR.LE gsb0, 0x0 ;  /* 0x00008000000079c5 */ /* 0x000fe40000010000 */
[----:B------:R-:W-:Y:S05]  /*2030*/  @!P2 BRA `(.L_x_20) ;  /* 0x000000080064a947 */ /* 0x000fea0003800000 */
[----:B------:R-:W-:Y:S01]  /*2040*/  UIADD3 UR11, UR44, 0x1, URZ ;  /* 0x000000012c0b7890 */ /* 0x000fe2000fffe03f */
[----:B01----:R-:W-:Y:S01]  /*2050*/  IMAD.U32 R0, RZ, RZ, UR46 ;  /* 0x0000002eff007e24 */ /* 0x003fe2000f8e00ff */
[----:B------:R-:W-:Y:S02]  /*2060*/  UMOV UR10, UR44 ;  /* 0x0000002c000a7c82 */ /* 0x000fe40008000000 */
[----:B------:R-:W-:-:S04]  /*2070*/  UISETP.NE.AND UP0, UPT, UR11, 0x4, UPT ;  /* 0x000000040b00788c */ /* 0x000fc8000bf05270 */
[----:B------:R-:W-:Y:S02]  /*2080*/  USEL UR4, URZ, 0x1, UP0 ;  /* 0x000000013f047887 */ /* 0x000fe40008000000 */
[----:B------:R-:W-:Y:S02]  /*2090*/  USEL UR11, UR11, URZ, UP0 ;  /* 0x0000003f0b0b7287 */ /* 0x000fe40008000000 */
[----:B------:R-:W-:-:S06]  /*20a0*/  ULOP3.LUT UR4, UR48, UR4, URZ, 0x3c, !UPT ;  /* 0x0000000430047292 */ /* 0x000fcc000f8e3c3f */
[----:B------:R-:W-:-:S07]  /*20b0*/  IMAD.U32 R5, RZ, RZ, UR4 ;  /* 0x00000004ff057e24 */ /* 0x000fce000f8e00ff */
.L_x_27:
[----:B01----:R-:W-:Y:S05]  /*20c0*/  @!P0 BRA `(.L_x_21) ;  /* 0x0000000000048947 */ /* 0x003fea0003800000 */
[----:B------:R-:W-:Y:S01]  /*20d0*/  BPT.TRAP 0x1 ;  /* 0x000000040000795c */ /* 0x000fe20000300000 */
.L_x_21:
[----:B------:R-:W-:Y:S01]  /*20e0*/  ULEA UR4, UR11, UR41, 0x3 ;  /* 0x000000290b047291 */ /* 0x000fe2000f8e183f */
[----:B------:R-:W-:-:S08]  /*20f0*/  SHF.L.U32 R3, R5, 0x1f, RZ ;  /* 0x0000001f05037819 */ /* 0x000fd000000006ff */
[----:B------:R0:W1:Y:S01]  /*2100*/  SYNCS.PHASECHK.TRANS64.TRYWAIT P1, [UR4], R3 ;  /* 0x00000003ff0075a7 */ /* 0x0000620008020144 */
[----:B------:R-:W-:Y:S05]  /*2110*/  @!P0 BRA `(.L_x_22) ;  /* 0x0000000000048947 */ /* 0x000fea0003800000 */
[----:B------:R-:W-:Y:S01]  /*2120*/  BPT.TRAP 0x1 ;  /* 0x000000040000795c */ /* 0x000fe20000300000 */
.L_x_22:
[----:B-1----:R-:W-:Y:S05]  /*2130*/  @P1 BRA `(.L_x_23) ;  /* 0x0000000000081947 */ /* 0x002fea0003800000 */
[----:B------:R-:W1:Y:S02]  /*2140*/  SYNCS.PHASECHK.TRANS64.TRYWAIT P1, [UR4], R3 ;  /* 0x00000003ff0075a7 */ /* 0x000e640008020144 */
[----:B-1----:R-:W-:Y:S05]  /*2150*/  @!P1 BRA `(.L_x_24) ;  /* 0x0000006400189947 */ /* 0x002fea0003800000 */
.L_x_23:
[----:B------:R-:W-:Y:S01]  /*2160*/  ULEA UR12, UR11, UR9, 0xc ;  /* 0x000000090b0c7291 */ /* 0x000fe2000f8e603f */
[----:B------:R-:W-:Y:S01]  /*2170*/  WARPGROUP.ARRIVE ;  /* 0x00000000000079c5 */ /* 0x000fe20000000000 */
[----:B------:R-:W-:Y:S01]  /*2180*/  ULEA UR13, UR11, UR8, 0xb ;  /* 0x000000080b0d7291 */ /* 0x000fe2000f8e583f */
[----:B------:R-:W-:Y:S01]  /*2190*/  UMOV UR7, 0x40000040 ;  /* 0x4000004000077882 */ /* 0x000fe20000000000 */
[----:B------:R-:W-:-:S03]  /*21a0*/  UMOV UR5, 0x40000040 ;  /* 0x4000004000057882 */ /* 0x000fc60000000000 */
[----:B------:R-:W-:Y:S02]  /*21b0*/  UMOV UR6, UR12 ;  /* 0x0000000c00067c82 */ /* 0x000fe40008000000 */
[----:B------:R-:W-:Y:S02]  /*21c0*/  UMOV UR4, UR13 ;  /* 0x0000000d00047c82 */ /* 0x000fe40008000000 */
[----:B------:R-:W-:Y:S01]  /*21d0*/  HGMMA.64x128x8.F32.TF32 R24, gdesc[UR4], R24, gsb0 ;  /* 0x05e00000041879f0 */ /* 0x000fe20008002818 */
        /* <DEDUP_REMOVED lines=107> */
[----:B------:R-:W-:Y:S01]  /*2890*/  BPT.TRAP 0x1 ;  /* 0x000000040000795c */ /* 0x000fe20000300000 */
.L_x_25:
[----:B------:R-:W-:Y:S02]  /*28a0*/  UISETP.GT.U32.AND UP0, UPT, UR39, 0x1, UPT ;  /* 0x000000012700788c */ /* 0x000fe4000bf04070 */
[----:B------:R-:W-:-:S04]  /*28b0*/  ULEA UR4, UR10, UR41, 0x3 ;  /* 0x000000290a047291 */ /* 0x000fc8000f8e183f */
[----:B------:R-:W-:Y:S01]  /*28c0*/  UIADD3 UR4, UR4, 0x20, URZ ;  /* 0x0000002004047890 */ /* 0x000fe2000fffe03f */
[----:B------:R-:W-:-:S03]  /*28d0*/  PLOP3.LUT P1, PT, PT, PT, UP0, 0x80, 0x0 ;  /* 0x000000000000781c */ /* 0x000fc60003f2f008 */
[----:B------:R-:W-:-:S09]  /*28e0*/  UPRMT UR4, URZ, 0x654, UR4 ;  /* 0x000006543f047896 */ /* 0x000fd20008000004 */
[----:B------:R-:W-:Y:S01]  /*28f0*/  SYNCS.ARRIVE.TRANS64.RED.A1T0 RZ, [UR4], RZ ;  /* 0x000000ffffff79a7 */ /* 0x000fe20008100404 */
[----:B------:R-:W-:Y:S05]  /*2900*/  @P1 BRA `(.L_x_26) ;  /* 0x0000000000041947 */ /* 0x000fea0003800000 */
[----:B------:R-:W-:Y:S01]  /*2910*/  BPT.TRAP 0x1 ;  /* 0x000000040000795c */ /* 0x000fe20000300000 */
.L_x_26:
[----:B------:R-:W-:Y:S01]  /*2920*/  UIADD3 UR11, UR11, 0x1, URZ ;  /* 0x000000010b0b7890 */ /* 0x000fe2000fffe03f */
[C---:B------:R-:W-:Y:S01]  /*2930*/  ISETP.GT.AND P1, PT, R0.reuse, 0x1, PT ;  /* 0x000000010000780c */ /* 0x040fe20003f24270 */
[----:B------:R-:W-:Y:S01]  /*2940*/  UIADD3 UR10, UR10, 0x1, URZ ;  /* 0x000000010a0a7890 */ /* 0x000fe2000fffe03f */
[----:B------:R-:W-:Y:S01]  /*2950*/  VIADD R0, R0, 0xffffffff ;  /* 0xffffffff00007836 */ /* 0x000fe20000000000 */
[----:B------:R-:W-:Y:S02]  /*2960*/  UISETP.NE.AND UP0, UPT, UR11, 0x4, UPT ;  /* 0x000000040b00788c */ /* 0x000fe4000bf05270 */
[----:B------:R-:W-:Y:S02]  /*2970*/  UISETP.NE.AND UP1, UPT, UR10, 0x4, UPT ;  /* 0x000000040a00788c */ /* 0x000fe4000bf25270 */
[----:B------:R-:W-:Y:S02]  /*2980*/  USEL UR4, URZ, 0x1, UP0 ;  /* 0x000000013f047887 */ /* 0x000fe40008000000 */
[----:B------:R-:W-:-:S02]  /*2990*/  USEL UR11, UR11, URZ, UP0 ;  /* 0x0000003f0b0b7287 */ /* 0x000fc40008000000 */
[----:B------:R-:W-:Y:S02]  /*29a0*/  USEL UR10, UR10, URZ, UP1 ;  /* 0x0000003f0a0a7287 */ /* 0x000fe40008800000 */
[----:B------:R-:W-:Y:S01]  /*29b0*/  LOP3.LUT R5, R5, UR4, RZ, 0x3c, !PT ;  /* 0x0000000405057c12 */ /* 0x000fe2000f8e3cff */
[----:B------:R-:W-:Y:S09]  /*29c0*/  @P1 BRA `(.L_x_27) ;  /* 0xfffffff400bc1947 */ /* 0x000ff2000383ffff */
.L_x_20:
[----:B01----:R-:W0:Y:S01]  /*29d0*/  LDC R0, c[0x0][0x28c] ;  /* 0x0000a300ff007b82 */ /* 0x003e220000000800 */
[----:B------:R1:W-:Y:S01]  /*29e0*/  SYNCS.ARRIVE.TRANS64.A1T0 RZ, [R99+UR50], RZ ;  /* 0x000000ff63ff79a7 */ /* 0x0003e20008100032 */
[----:B0-----:R-:W-:-:S13]  /*29f0*/  ISETP.GE.AND P1, PT, R0, 0x1, PT ;  /* 0x000000010000780c */ /* 0x001fda0003f26270 */
[----:B-1----:R-:W-:Y:S05]  /*2a00*/  @!P1 BRA `(.L_x_28) ;  /* 0x0000000000309947 */ /* 0x002fea0003800000 */
[----:B------:R-:W-:Y:S05]  /*2a10*/  @!P0 BRA `(.L_x_29) ;  /* 0x0000000000048947 */ /* 0x000fea0003800000 */
[----:B------:R-:W-:Y:S01]  /*2a20*/  BPT.TRAP 0x1 ;  /* 0x000000040000795c */ /* 0x000fe20000300000 */
.L_x_29:
[----:B------:R-:W-:Y:S02]  /*2a30*/  UIADD3 UR4, UR46, UR44, URZ ;  /* 0x0000002c2e047290 */ /* 0x000fe4000fffe03f */
[----:B------:R-:W-:Y:S02]  /*2a40*/  UISETP.GT.U32.AND UP0, UPT, UR39, 0x1, UPT ;  /* 0x000000012700788c */ /* 0x000fe4000bf04070 */
[----:B------:R-:W-:-:S04]  /*2a50*/  USHF.L.U32 UR4, UR4, 0x3, URZ ;  /* 0x0000000304047899 */ /* 0x000fc8000800063f */
[----:B------:R-:W-:Y:S01]  /*2a60*/  ULOP3.LUT UR4, UR4, 0x18, URZ, 0xc0, !UPT ;  /* 0x0000001804047892 */ /* 0x000fe2000f8ec03f */
[----:B------:R-:W-:-:S03]  /*2a70*/  PLOP3.LUT P0, PT, PT, PT, UP0, 0x80, 0x0 ;  /* 0x000000000000781c */ /* 0x000fc60003f0f008 */
[----:B------:R-:W-:-:S04]  /*2a80*/  UIADD3 UR4, UR41, 0x20, UR4 ;  /* 0x0000002029047890 */ /* 0x000fc8000fffe004 */
[----:B------:R-:W-:-:S09]  /*2a90*/  UPRMT UR4, URZ, 0x654, UR4 ;  /* 0x000006543f047896 */ /* 0x000fd20008000004 */
[----:B------:R-:W-:Y:S01]  /*2aa0*/  SYNCS.ARRIVE.TRANS64.RED.A1T0 RZ, [UR4], RZ ;  /* 0x000000ffffff79a7 */ /* 0x000fe20008100404 */
[----:B------:R-:W-:Y:S05]  /*2ab0*/  @P0 BRA `(.L_x_28) ;  /* 0x0000000000040947 */ /* 0x000fea0003800000 */
[----:B------:R-:W-:Y:S01]  /*2ac0*/  BPT.TRAP 0x1 ;  /* 0x000000040000795c */ /* 0x000fe20000300000 */
.L_x_28:
[----:B------:R-:W-:Y:S02]  /*2ad0*/  SHF.L.U32 R0, R98, 0x1f, RZ ;  /* 0x0000001f62007819 */ /* 0x000fe400000006ff */
[----:B------:R-:W-:Y:S02]  /*2ae0*/  SHF.R.S32.HI R9, RZ, 0x1f, R19 ;  /* 0x0000001fff097819 */ /* 0x000fe40000011413 */
[----:B------:R-:W0:Y:S02]  /*2af0*/  SYNCS.PHASECHK.TRANS64.TRYWAIT P0, [R95+URZ+0x8], R0 ;  /* 0x000008005f0075a7 */ /* 0x000e24000800017f */
[----:B0-----:R-:W-:Y:S05]  /*2b00*/  @!P0 BRA `(.L_x_30) ;  /* 0x0000005800c48947 */ /* 0x001fea0003800000 */
.L_x_184:
[----:B------:R-:W-:Y:S01]  /*2b10*/  ULDC.64 UR4, c[0x0][0x5d0] ;  /* 0x0001740000047ab9 */ /* 0x000fe20000000a00 */
[----:B------:R-:W-:Y:S01]  /*2b20*/  ULDC UR6, c[0x0][0x284] ;  /* 0x0000a10000067ab9 */ /* 0x000fe20000000800 */
[----:B0-----:R-:W-:Y:S02]  /*2b30*/  IMAD R0, R9, UR4, RZ ;  /* 0x0000000409007c24 */ /* 0x001fe4000f8e02ff */
[----:B------:R-:W-:Y:S02]  /*2b40*/  IMAD.SHL.U32 R10, R2, 0x80, RZ ;  /* 0x00000080020a7824 */ /* 0x000fe400078e00ff */
[C---:B------:R-:W-:Y:S02]  /*2b50*/  IMAD R5, R19.reuse, UR5, R0 ;  /* 0x0000000513057c24 */ /* 0x040fe4000f8e0200 */
[----:B------:R-:W-:Y:S01]  /*2b60*/  IMAD.SHL.U32 R0, R18, 0x40, RZ ;  /* 0x0000004012007824 */ /* 0x000fe200078e00ff */
[----:B------:R-:W-:Y:S01]  /*2b70*/  SHF.R.S32.HI R11, RZ, 0x1f, R10 ;  /* 0x0000001fff0b7819 */ /* 0x000fe2000001140a */
[----:B------:R-:W-:Y:S01]  /*2b80*/  IMAD.WIDE.U32 R2, R19, UR4, R90 ;  /* 0x0000000413027c25 */ /* 0x000fe2000f8e005a */
[----:B------:R-:W-:-:S02]  /*2b90*/  ULDC.64 UR4, c[0x0][0x5c8] ;  /* 0x0001720000047ab9 */ /* 0x000fc40000000a00 */
[----:B------:R-:W-:Y:S01]  /*2ba0*/  ISETP.GE.AND P0, PT, R0, UR6, PT ;  /* 0x0000000600007c0c */ /* 0x000fe2000bf06270 */
[----:B------:R-:W-:Y:S01]  /*2bb0*/  ULDC UR6, c[0x0][0x288] ;  /* 0x0000a20000067ab9 */ /* 0x000fe20000000800 */
[----:B------:R-:W-:Y:S01]  /*2bc0*/  IADD3 R2, P1, R10, R2, RZ ;  /* 0x000000020a027210 */ /* 0x000fe20007f3e0ff */
[----:B------:R-:W-:Y:S01]  /*2bd0*/  IMAD.WIDE R14, R18, 0x40, R88 ;  /* 0x00000040120e7825 */ /* 0x000fe200078e0258 */
[----:B------:R-:W-:Y:S02]  /*2be0*/  ISETP.GE.OR P0, PT, R10, UR6, P0 ;  /* 0x000000060a007c0c */ /* 0x000fe40008706670 */
[----:B------:R-:W-:Y:S01]  /*2bf0*/  IADD3.X R3, R11, R3, R5, P1, !PT ;  /* 0x000000030b037210 */ /* 0x000fe20000ffe405 */
[----:B------:R-:W-:-:S04]  /*2c00*/  IMAD R7, R15, UR4, RZ ;  /* 0x000000040f077c24 */ /* 0x000fc8000f8e02ff */
[C---:B------:R-:W-:Y:S02]  /*2c10*/  IMAD R7, R14.reuse, UR5, R7 ;  /* 0x000000050e077c24 */ /* 0x040fe4000f8e0207 */
[----:B------:R-:W-:-:S04]  /*2c20*/  IMAD.WIDE.U32 R20, R14, UR4, R2 ;  /* 0x000000040e147c25 */ /* 0x000fc8000f8e0002 */
[----:B------:R-:W-:Y:S05]  /*2c30*/  @P0 BRA `(.L_x_31) ;  /* 0x0000003c00d80947 */ /* 0x000fea0003800000 */
[----:B-----5:R-:W-:Y:S01]  /*2c40*/  FSETP.NEU.AND P1, PT, R23, RZ, PT ;  /* 0x000000ff1700720b */ /* 0x020fe20003f2d000 */
[----:B------:R-:W-:Y:S01]  /*2c50*/  IMAD.IADD R18, R94, 0x1, -R10 ;  /* 0x000000015e127824 */ /* 0x000fe200078e0a0a */
[----:B------:R-:W-:Y:S01]  /*2c60*/  BSSY B0, `(.L_x_31) ;  /* 0x00003f3000007945 */ /* 0x000fe20003800000 */
[----:B------:R-:W-:Y:S02]  /*2c70*/  IMAD.IADD R0, R97, 0x1, -R0 ;  /* 0x0000000161007824 */ /* 0x000fe400078e0a00 */
[----:B------:R-:W-:Y:S01]  /*2c80*/  IMAD.IADD R7, R21, 0x1, R7 ;  /* 0x0000000115077824 */ /* 0x000fe200078e0207 */
[----:B------:R-:W-:-:S04]  /*2c90*/  ISETP.GT.AND P0, PT, R18, RZ, PT ;  /* 0x000000ff1200720c */ /* 0x000fc80003f04270 */
[----:B------:R-:W-:-:S03]  /*2ca0*/  ISETP.GT.AND P2, PT, R0, RZ, P0 ;  /* 0x000000ff0000720c */ /* 0x000fc60000744270 */
[----:B------:R-:W-:Y:S10]  /*2cb0*/  @!P1 BRA `(.L_x_32) ;  /* 0x0000002c001c9947 */ /* 0x000ff40003800000 */
[----:B------:R-:W0:Y:S01]  /*2cc0*/  LDC.64 R100, c[0x0][0x5b8] ;  /* 0x00016e00ff647b82 */ /* 0x000e220000000a00 */
[----:B------:R-:W-:-:S07]  /*2cd0*/  ULDC.64 UR4, c[0x0][0x5c0] ;  /* 0x0001700000047ab9 */ /* 0x000fce0000000a00 */
[----:B------:R-:W1:Y:S08]  /*2ce0*/  LDC.64 R102, c[0x0][0x5b0] ;  /* 0x00016c00ff667b82 */ /* 0x000e700000000a00 */
[----:B------:R-:W2:Y:S01]  /*2cf0*/  LDC.64 R104, c[0x0][0x5a8] ;  /* 0x00016a00ff687b82 */ /* 0x000ea20000000a00 */
[-C--:B0-----:R-:W-:Y:S02]  /*2d00*/  IMAD R4, R9, R100.reuse, RZ ;  /* 0x0000006409047224 */ /* 0x081fe400078e02ff */
[----:B------:R-:W-:-:S04]  /*2d10*/  IMAD.WIDE.U32 R2, R19, R100, R90 ;  /* 0x0000006413027225 */ /* 0x000fc800078e005a */
[----:B------:R-:W-:Y:S01]  /*2d20*/  IMAD R21, R19, R101, R4 ;  /* 0x0000006513157224 */ /* 0x000fe200078e0204 */
[----:B------:R-:W-:Y:S01]  /*2d30*/  IADD3 R4, P1, R10, R2, RZ ;  /* 0x000000020a047210 */ /* 0x000fe20007f3e0ff */
[----:B-1----:R-:W-:-:S03]  /*2d40*/  IMAD R2, R15, R102, RZ ;  /* 0x000000660f027224 */ /* 0x002fc600078e02ff */
[----:B------:R-:W-:Y:S01]  /*2d50*/  IADD3.X R5, R11, R3, R21, P1, !PT ;  /* 0x000000030b057210 */ /* 0x000fe20000ffe415 */
[C---:B------:R-:W-:Y:S02]  /*2d60*/  IMAD R101, R14.reuse, R103, R2 ;  /* 0x000000670e657224 */ /* 0x040fe400078e0202 */
[----:B------:R-:W-:-:S04]  /*2d70*/  IMAD.WIDE.U32 R2, R14, R102, R4 ;  /* 0x000000660e027225 */ /* 0x000fc800078e0004 */
[----:B------:R-:W-:Y:S01]  /*2d80*/  IMAD.IADD R3, R3, 0x1, R101 ;  /* 0x0000000103037824 */ /* 0x000fe200078e0265 */
[----:B--2---:R-:W-:-:S04]  /*2d90*/  LEA R8, P1, R2, R104, 0x2 ;  /* 0x0000006802087211 */ /* 0x004fc800078210ff */
[----:B------:R-:W-:-:S05]  /*2da0*/  LEA.HI.X R9, R2, R105, R3, 0x2, P1 ;  /* 0x0000006902097211 */ /* 0x000fca00008f1403 */
[----:B------:R0:W2:Y:S01]  /*2db0*/  @P2 LDG.E.LTC128B R15, desc[UR52][R8.64] ;  /* 0x00000034080f2981 */ /* 0x0000a2000c1e1920 */
[----:B------:R-:W-:Y:S01]  /*2dc0*/  IMAD.WIDE.U32 R2, R14, R102, R10 ;  /* 0x000000660e027225 */ /* 0x000fe200078e000a */
[----:B------:R-:W-:Y:S01]  /*2dd0*/  LEA R6, P3, R20, UR4, 0x2 ;  /* 0x0000000414067c11 */ /* 0x000fe2000f8610ff */
[----:B------:R-:W-:Y:S01]  /*2de0*/  BSSY B1, `(.L_x_33) ;  /* 0x0000014000017945 */ /* 0x000fe20003800000 */
[----:B------:R-:W-:Y:S02]  /*2df0*/  IADD3 R12, P1, R90, R2, RZ ;  /* 0x000000025a0c7210 */ /* 0x000fe40007f3e0ff */
[----:B------:R-:W-:Y:S02]  /*2e00*/  LEA.HI.X R7, R20, UR5, R7, 0x2, P3 ;  /* 0x0000000514077c11 */ /* 0x000fe400098f1407 */
[----:B------:R-:W-:Y:S01]  /*2e10*/  IADD3.X R13, R91, R101, R3, P1, !PT ;  /* 0x000000655b0d7210 */ /* 0x000fe20000ffe403 */
[----:B0-----:R-:W-:Y:S01]  /*2e20*/  IMAD.SHL.U32 R8, R102, 0x8, RZ ;  /* 0x0000000866087824 */ /* 0x001fe200078e00ff */
[----:B------:R-:W-:-:S02]  /*2e30*/  ISETP.GT.AND P1, PT, R18, 0x1, PT ;  /* 0x000000011200780c */ /* 0x000fc40003f24270 */
[----:B------:R-:W-:Y:S01]  /*2e40*/  SHF.L.U64.HI R9, R102, 0x3, R103 ;  /* 0x0000000366097819 */ /* 0x000fe20000010267 */
[----:B------:R-:W-:Y:S01]  /*2e50*/  IMAD.WIDE.U32 R12, R19, R100, R12 ;  /* 0x00000064130c7225 */ /* 0x000fe200078e000c */
[----:B------:R-:W-:-:S03]  /*2e60*/  ISETP.GT.AND P3, PT, R0, RZ, P1 ;  /* 0x000000ff0000720c */ /* 0x000fc60000f64270 */
[----:B------:R-:W-:Y:S01]  /*2e70*/  IMAD.WIDE.U32 R8, R14, R102, R8 ;  /* 0x000000660e087225 */ /* 0x000fe200078e0008 */
[----:B--2---:R-:W-:-:S05]  /*2e80*/  LOP3.LUT R2, R15, 0xffffe000, RZ, 0xc0, !PT ;  /* 0xffffe0000f027812 */ /* 0x004fca00078ec0ff */
[----:B------:R-:W-:Y:S01]  /*2e90*/  FMUL R3, R2, R23 ;  /* 0x0000001702037220 */ /* 0x000fe20000400000 */
[----:B------:R-:W-:-:S03]  /*2ea0*/  LEA R2, P4, R12, R104, 0x2 ;  /* 0x000000680c027211 */ /* 0x000fc600078810ff */
[----:B------:R-:W-:Y:S01]  /*2eb0*/  FFMA R107, R24, R22, R3 ;  /* 0x00000016186b7223 */ /* 0x000fe20000000003 */
[----:B------:R-:W-:-:S04]  /*2ec0*/  IMAD.IADD R3, R21, 0x1, R13 ;  /* 0x0000000115037824 */ /* 0x000fc800078e020d */
[----:B------:R-:W-:Y:S02]  /*2ed0*/  F2FP.TF32.F32.PACK_B R107, R107 ;  /* 0x0000006bff6b723e */ /* 0x000fe400024050ff */
[----:B------:R-:W-:-:S03]  /*2ee0*/  LEA.HI.X R3, R12, R105, R3, 0x2, P4 ;  /* 0x000000690c037211 */ /* 0x000fc600020f1403 */
[----:B------:R0:W-:Y:S01]  /*2ef0*/  @P2 STG.E desc[UR52][R6.64], R107 ;  /* 0x0000006b06002986 */ /* 0x0001e2000c101934 */
[----:B------:R-:W-:Y:S05]  /*2f00*/  @!P3 BRA `(.L_x_34) ;  /* 0x000000000004b947 */ /* 0x000fea0003800000 */
[----:B------:R1:W5:Y:S02]  /*2f10*/  LDG.E.LTC128B R15, desc[UR52][R2.64+0x4] ;  /* 0x00000434020f7981 */ /* 0x000364000c1e1920 */
.L_x_34:
[----:B------:R-:W-:Y:S05]  /*2f20*/  BSYNC B1 ;  /* 0x0000000000017941 */ /* 0x000fea0003800000 */
.L_x_33:
[----:B-----5:R-:W-:Y:S01]  /*2f30*/  LOP3.LUT R12, R15, 0xffffe000, RZ, 0xc0, !PT ;  /* 0xffffe0000f0c7812 */ /* 0x020fe200078ec0ff */
[----:B------:R-:W-:Y:S01]  /*2f40*/  IMAD.IADD R101, R101, 0x1, R9 ;  /* 0x0000000165657824 */ /* 0x000fe200078e0209 */
[----:B------:R-:W-:Y:S02]  /*2f50*/  IADD3 R4, P2, R4, R8, RZ ;  /* 0x0000000804047210 */ /* 0x000fe40007f5e0ff */
[----:B------:R-:W-:Y:S01]  /*2f60*/  ISETP.GT.AND P0, PT, R0, 0x8, P0 ;  /* 0x000000080000780c */ /* 0x000fe20000704270 */
[----:B------:R-:W-:Y:S02]  /*2f70*/  FMUL R12, R12, R23 ;  /* 0x000000170c0c7220 */ /* 0x000fe40000400000 */
[----:B------:R-:W-:Y:S02]  /*2f80*/  IMAD.X R5, R101, 0x1, R5, P2 ;  /* 0x0000000165057824 */ /* 0x000fe400010e0605 */
[----:B------:R-:W-:Y:S01]  /*2f90*/  FFMA R25, R25, R22, R12 ;  /* 0x0000001619197223 */ /* 0x000fe2000000000c */
[----:B------:R-:W-:-:S04]  /*2fa0*/  LEA R12, P2, R4, R104, 0x2 ;  /* 0x00000068040c7211 */ /* 0x000fc800078410ff */
[----:B------:R-:W-:Y:S01]  /*2fb0*/  LEA.HI.X R13, R4, R105, R5, 0x2, P2 ;  /* 0x00000069040d7211 */ /* 0x000fe200010f1405 */
[----:B------:R-:W-:Y:S01]  /*2fc0*/  @P3 IMAD.MOV.U32 R4, RZ, RZ, R6 ;  /* 0x000000ffff043224 */ /* 0x000fe200078e0006 */
[----:B------:R-:W-:Y:S01]  /*2fd0*/  F2FP.TF32.F32.PACK_B R25, R25 ;  /* 0x00000019ff19723e */ /* 0x000fe200024050ff */
[----:B------:R-:W-:-:S05]  /*2fe0*/  @P3 IMAD.MOV.U32 R5, RZ, RZ, R7 ;  /* 0x000000ffff053224 */ /* 0x000fca00078e0007 */
[----:B------:R2:W-:Y:S04]  /*2ff0*/  @P3 STG.E desc[UR52][R4.64+0x4], R25 ;  /* 0x0000041904003986 */ /* 0x0005e8000c101934 */
[----:B------:R-:W3:Y:S01]  /*3000*/  @P0 LDG.E.LTC128B R15, desc[UR52][R12.64] ;  /* 0x000000340c0f0981 */ /* 0x000ee2000c1e1920 */
[----:B------:R-:W-:Y:S01]  /*3010*/  IADD3 R10, P2, P3, R90, R8, R10 ;  /* 0x000000085a0a7210 */ /* 0x000fe20007b5e00a */
[----:B------:R-:W-:Y:S01]  /*3020*/  BSSY B1, `(.L_x_35) ;  /* 0x0000011000017945 */ /* 0x000fe20003800000 */
[----:B------:R-:W-:Y:S02]  /*3030*/  ISETP.GT.AND P1, PT, R0, 0x8, P1 ;  /* 0x000000080000780c */ /* 0x000fe40000f24270 */
[----:B------:R-:W-:-:S03]  /*3040*/  IADD3.X R11, R91, R101, R11, P2, P3 ;  /* 0x000000655b0b7210 */ /* 0x000fc600017e640b */
[----:B------:R-:W-:Y:S01]  /*3050*/  IMAD.WIDE.U32 R10, R19, R100, R10 ;  /* 0x00000064130a7225 */ /* 0x000fe200078e000a */
[----:B------:R-:W-:-:S03]  /*3060*/  SHF.L.U64.HI R19, R93, 0x2, R92 ;  /* 0x000000025d137819 */ /* 0x000fc6000001025c */
[----:B------:R-:W-:Y:S01]  /*3070*/  IMAD.IADD R11, R21, 0x1, R11 ;  /* 0x00000001150b7824 */ /* 0x000fe200078e020b */
[----:B--2---:R-:W-:-:S04]  /*3080*/  LEA R4, P3, R10, R104, 0x2 ;  /* 0x000000680a047211 */ /* 0x004fc800078610ff */
[----:B------:R-:W-:Y:S02]  /*3090*/  LEA.HI.X R5, R10, R105, R11, 0x2, P3 ;  /* 0x000000690a057211 */ /* 0x000fe400018f140b */
[----:B---3--:R-:W-:-:S05]  /*30a0*/  LOP3.LUT R8, R15, 0xffffe000, RZ, 0xc0, !PT ;  /* 0xffffe0000f087812 */ /* 0x008fca00078ec0ff */
[----:B------:R-:W-:Y:S01]  /*30b0*/  FMUL R9, R8, R23 ;  /* 0x0000001708097220 */ /* 0x000fe20000400000 */
[----:B------:R-:W-:-:S03]  /*30c0*/  LEA R8, P2, R93, R6, 0x2 ;  /* 0x000000065d087211 */ /* 0x000fc600078410ff */
[----:B------:R-:W-:Y:S02]  /*30d0*/  FFMA R101, R26, R22, R9 ;  /* 0x000000161a657223 */ /* 0x000fe40000000009 */
[----:B------:R-:W-:-:S03]  /*30e0*/  IMAD.X R9, R19, 0x1, R7, P2 ;  /* 0x0000000113097824 */ /* 0x000fc600010e0607 */
[----:B------:R-:W-:-:S05]  /*30f0*/  F2FP.TF32.F32.PACK_B R101, R101 ;  /* 0x00000065ff65723e */ /* 0x000fca00024050ff */
[----:B------:R2:W-:Y:S01]  /*3100*/  @P0 STG.E desc[UR52][R8.64], R101 ;  /* 0x0000006508000986 */ /* 0x0005e2000c101934 */
[----:B------:R-:W-:Y:S05]  /*3110*/  @!P1 BRA `(.L_x_36) ;  /* 0x0000000000049947 */ /* 0x000fea0003800000 */
[----:B------:R3:W5:Y:S02]  /*3120*/  LDG.E.LTC128B R15, desc[UR52][R4.64+0x4] ;  /* 0x00000434040f7981 */ /* 0x000764000c1e1920 */
.L_x_36:
[----:B------:R-:W-:Y:S05]  /*3130*/  BSYNC B1 ;  /* 0x0000000000017941 */ /* 0x000fea0003800000 */
.L_x_35:
[----:B-----5:R-:W-:Y:S01]  /*3140*/  LOP3.LUT R10, R15, 0xffffe000, RZ, 0xc0, !PT ;  /* 0xffffe0000f0a7812 */ /* 0x020fe200078ec0ff */
[----:B------:R-:W-:Y:S01]  /*3150*/  BSSY B1, `(.L_x_37) ;  /* 0x0000009000017945 */ /* 0x000fe20003800000 */
[----:B------:R-:W-:-:S03]  /*3160*/  ISETP.GT.AND P0, PT, R18, 0x8, PT ;  /* 0x000000081200780c */ /* 0x000fc60003f04270 */
[----:B------:R-:W-:Y:S01]  /*3170*/  FMUL R10, R10, R23 ;  /* 0x000000170a0a7220 */ /* 0x000fe20000400000 */
[----:B------:R-:W-:-:S03]  /*3180*/  ISETP.GT.AND P2, PT, R0, RZ, P0 ;  /* 0x000000ff0000720c */ /* 0x000fc60000744270 */
[----:B------:R-:W-:-:S05]  /*3190*/  FFMA R27, R27, R22, R10 ;  /* 0x000000161b1b7223 */ /* 0x000fca000000000a */
[----:B------:R-:W-:-:S05]  /*31a0*/  F2FP.TF32.F32.PACK_B R27, R27 ;  /* 0x0000001bff1b723e */ /* 0x000fca00024050ff */
[----:B------:R4:W-:Y:S01]  /*31b0*/  @P1 STG.E desc[UR52][R8.64+0x4], R27 ;  /* 0x0000041b08001986 */ /* 0x0009e2000c101934 */
[----:B------:R-:W-:Y:S05]  /*31c0*/  @!P2 BRA `(.L_x_38) ;  /* 0x000000000004a947 */ /* 0x000fea0003800000 */
[----:B------:R0:W5:Y:S02]  /*31d0*/  LDG.E.LTC128B R15, desc[UR52][R2.64+0x20] ;  /* 0x00002034020f7981 */ /* 0x000164000c1e1920 */
.L_x_38:
[----:B------:R-:W-:Y:S05]  /*31e0*/  BSYNC B1 ;  /* 0x0000000000017941 */ /* 0x000fea0003800000 */
.L_x_37:
        /* <DEDUP_REMOVED lines=10> */
.L_x_40:
[----:B------:R-:W-:Y:S05]  /*3290*/  BSYNC B1 ;  /* 0x0000000000017941 */ /* 0x000fea0003800000 */
.L_x_39:
[----:B-----5:R-:W-:Y:S01]  /*32a0*/  LOP3.LUT R10, R15, 0xffffe000, RZ, 0xc0, !PT ;  /* 0xffffe0000f0a7812 */ /* 0x020fe200078ec0ff */
[----:B------:R-:W-:Y:S01]  /*32b0*/  BSSY B1, `(.L_x_41) ;  /* 0x0000008000017945 */ /* 0x000fe20003800000 */
[----:B------:R-:W-:-:S03]  /*32c0*/  ISETP.GT.AND P0, PT, R0, 0x8, P0 ;  /* 0x000000080000780c */ /* 0x000fc60000704270 */
[----:B------:R-:W-:-:S04]  /*32d0*/  FMUL R10, R10, R23 ;  /* 0x000000170a0a7220 */ /* 0x000fc80000400000 */
[----:B------:R-:W-:-:S05]  /*32e0*/  FFMA R29, R29, R22, R10 ;  /* 0x000000161d1d7223 */ /* 0x000fca000000000a */
[----:B------:R-:W-:-:S05]  /*32f0*/  F2FP.TF32.F32.PACK_B R29, R29 ;  /* 0x0000001dff1d723e */ /* 0x000fca00024050ff */
[----:B------:R0:W-:Y:S01]  /*3300*/  @P3 STG.E desc[UR52][R6.64+0x24], R29 ;  /* 0x0000241d06003986 */ /* 0x0001e2000c101934 */
[----:B------:R-:W-:Y:S05]  /*3310*/  @!P0 BRA `(.L_x_42) ;  /* 0x0000000000048947 */ /* 0x000fea0003800000 */
[----:B------:R0:W5:Y:S02]  /*3320*/  LDG.E.LTC128B R15, desc[UR52][R4.64+0x20] ;  /* 0x00002034040f7981 */ /* 0x000164000c1e1920 */
.L_x_42:
[----:B------:R-:W-:Y:S05]  /*3330*/  BSYNC B1 ;  /* 0x0000000000017941 */ /* 0x000fea0003800000 */
.L_x_41:
[----:B-----5:R-:W-:Y:S01]  /*3340*/  LOP3.LUT R10, R15, 0xffffe000, RZ, 0xc0, !PT ;  /* 0xffffe0000f0a7812 */ /* 0x020fe200078ec0ff */
[----:B------:R-:W-:Y:S01]  /*3350*/  BSSY B1, `(.L_x_43) ;  /* 0x0000008000017945 */ /* 0x000fe20003800000 */
[----:B------:R-:W-:-:S03]  /*3360*/  ISETP.GT.AND P1, PT, R0, 0x8, P1 ;  /* 0x000000080000780c */ /* 0x000fc60000f24270 */
[----:B0-----:R-:W-:-:S04]  /*3370*/  FMUL R11, R10, R23 ;  /* 0x000000170a0b7220 */ /* 0x001fc80000400000 */
[----:B------:R-:W-:-:S05]  /*3380*/  FFMA R11, R30, R22, R11 ;  /* 0x000000161e0b7223 */ /* 0x000fca000000000b */
[----:B------:R-:W-:-:S05]  /*3390*/  F2FP.TF32.F32.PACK_B R11, R11 ;  /* 0x0000000bff0b723e */ /* 0x000fca00024050ff */
[----:B------:R0:W-:Y:S01]  /*33a0*/  @P0 STG.E desc[UR52][R8.64+0x20], R11 ;  /* 0x0000200b08000986 */ /* 0x0001e2000c101934 */
[----:B------:R-:W-:Y:S05]  /*33b0*/  @!P1 BRA `(.L_x_44) ;  /* 0x0000000000049947 */ /* 0x000fea0003800000 */
[----:B------:R0:W5:Y:S02]  /*33c0*/  LDG.E.LTC128B R15, desc[UR52][R4.64+0x24] ;  /* 0x00002434040f7981 */ /* 0x000164000c1e1920 */
.L_x_44:
[----:B------:R-:W-:Y:S05]  /*33d0*/  BSYNC B1 ;  /* 0x0000000000017941 */ /* 0x000fea0003800000 */
.L_x_43:
        /* <DEDUP_REMOVED lines=10> */
.L_x_46:
[----:B------:R-:W-:Y:S05]  /*3480*/  BSYNC B1 ;  /* 0x0000000000017941 */ /* 0x000fea0003800000 */
.L_x_45:
[----:B-----5:R-:W-:Y:S01]  /*3490*/  LOP3.LUT R10, R15, 0xffffe000, RZ, 0xc0, !PT ;  /* 0xffffe0000f0a7812 */ /* 0x020fe200078ec0ff */
[----:B------:R-:W-:Y:S01]  /*34a0*/  BSSY B1, `(.L_x_47) ;  /* 0x0000009000017945 */ /* 0x000fe20003800000 */
[----:B------:R-:W-:-:S03]  /*34b0*/  ISETP.GT.AND P1, PT, R18, 0x11, PT ;  /* 0x000000111200780c */ /* 0x000fc60003f24270 */
[----:B0-----:R-:W-:Y:S01]  /*34c0*/  FMUL R11, R10, R23 ;  /* 0x000000170a0b7220 */ /* 0x001fe20000400000 */
[----:B------:R-:W-:-:S03]  /*34d0*/  ISETP.GT.AND P3, PT, R0, RZ, P1 ;  /* 0x000000ff0000720c */ /* 0x000fc60000f64270 */
[----:B------:R-:W-:-:S05]  /*34e0*/  FFMA R11, R32, R22, R11 ;  /* 0x00000016200b7223 */ /* 0x000fca000000000b */
[----:B------:R-:W-:-:S05]  /*34f0*/  F2FP.TF32.F32.PACK_B R11, R11 ;  /* 0x0000000bff0b723e */ /* 0x000fca00024050ff */
[----:B------:R0:W-:Y:S01]  /*3500*/  @P2 STG.E desc[UR52][R6.64+0x40], R11 ;  /* 0x0000400b06002986 */ /* 0x0001e2000c101934 */
[----:B------:R-:W-:Y:S05]  /*3510*/  @!P3 BRA `(.L_x_48) ;  /* 0x000000000004b947 */ /* 0x000fea0003800000 */
[----:B------:R0:W5:Y:S02]  /*3520*/  LDG.E.LTC128B R15, desc[UR52][R2.64+0x44] ;  /* 0x00004434020f7981 */ /* 0x000164000c1e1920 */
.L_x_48:
[----:B------:R-:W-:Y:S05]  /*3530*/  BSYNC B1 ;  /* 0x0000000000017941 */ /* 0x000fea0003800000 */
.L_x_47:
        /* <DEDUP_REMOVED lines=9> */
.L_x_50:
[----:B------:R-:W-:Y:S05]  /*35d0*/  BSYNC B1 ;  /* 0x0000000000017941 */ /* 0x000fea0003800000 */
.L_x_49:
        /* <DEDUP_REMOVED lines=9> */
.L_x_52:
[----:B------:R-:W-:Y:S05]  /*3670*/  BSYNC B1 ;  /* 0x0000000000017941 */ /* 0x000fea0003800000 */
.L_x_51:
        /* <DEDUP_REMOVED lines=10> */
.L_x_54:
[----:B------:R-:W-:Y:S05]  /*3720*/  BSYNC B1 ;  /* 0x0000000000017941 */ /* 0x000fea0003800000 */
.L_x_53:
        /* <DEDUP_REMOVED lines=10> */
.L_x_56:
[----:B------:R-:W-:Y:S05]  /*37d0*/  BSYNC B1 ;  /* 0x0000000000017941 */ /* 0x000fea0003800000 */
.L_x_55:
        /* <DEDUP_REMOVED lines=9> */
.L_x_58:
[----:B------:R-:W-:Y:S05]  /*3870*/  BSYNC B1 ;  /* 0x0000000000017941 */ /* 0x000fea0003800000 */
.L_x_57:
        /* <DEDUP_REMOVED lines=9> */
.L_x_60:
[----:B------:R-:W-:Y:S05]  /*3910*/  BSYNC B1 ;  /* 0x0000000000017941 */ /* 0x000fea0003800000 */
.L_x_59:
        /* <DEDUP_REMOVED lines=10> */
.L_x_62:
[----:B------:R-:W-:Y:S05]  /*39c0*/  BSYNC B1 ;  /* 0x0000000000017941 */ /* 0x000fea0003800000 */
.L_x_61:
        /* <DEDUP_REMOVED lines=10> */
.L_x_64:
[----:B------:R-:W-:Y:S05]  /*3a70*/  BSYNC B1 ;  /* 0x0000000000017941 */ /* 0x000fea0003800000 */
.L_x_63:
        /* <DEDUP_REMOVED lines=9> */
.L_x_66:
[----:B------:R-:W-:Y:S05]  /*3b10*/  BSYNC B1 ;  /* 0x0000000000017941 */ /* 0x000fea0003800000 */
.L_x_65:
        /* <DEDUP_REMOVED lines=9> */
.L_x_68:
[----:B------:R-:W-:Y:S05]  /*3bb0*/  BSYNC B1 ;  /* 0x0000000000017941 */ /* 0x000fea0003800000 */
.L_x_67:
        /* <DEDUP_REMOVED lines=10> */
.L_x_70:
[----:B------:R-:W-:Y:S05]  /*3c60*/  BSYNC B1 ;  /* 0x0000000000017941 */ /* 0x000fea0003800000 */
.L_x_69:
        /* <DEDUP_REMOVED lines=10> */
.L_x_72:
[----:B------:R-:W-:Y:S05]  /*3d10*/  BSYNC B1 ;  /* 0x0000000000017941 */ /* 0x000fea0003800000 */
.L_x_71:
        /* <DEDUP_REMOVED lines=9> */
.L_x_74:
[----:B------:R-:W-:Y:S05]  /*3db0*/  BSYNC B1 ;  /* 0x0000000000017941 */ /* 0x000fea0003800000 */
.L_x_73:
        /* <DEDUP_REMOVED lines=9> */
.L_x_76:
[----:B------:R-:W-:Y:S05]  /*3e50*/  BSYNC B1 ;  /* 0x0000000000017941 */ /* 0x000fea0003800000 */
.L_x_75:
        /* <DEDUP_REMOVED lines=10> */
.L_x_78:
[----:B------:R-:W-:Y:S05]  /*3f00*/  BSYNC B1 ;  /* 0x0000000000017941 */ /* 0x000fea0003800000 */
.L_x_77:
        /* <DEDUP_REMOVED lines=10> */
.L_x_80:
[----:B------:R-:W-:Y:S05]  /*3fb0*/  BSYNC B1 ;  /* 0x0000000000017941 */ /* 0x000fea0003800000 */
.L_x_79:
        /* <DEDUP_REMOVED lines=9> */
.L_x_82:
[----:B------:R-:W-:Y:S05]  /*4050*/  BSYNC B1 ;  /* 0x0000000000017941 */ /* 0x000fea0003800000 */
.L_x_81:
        /* <DEDUP_REMOVED lines=9> */
.L_x_84:
[----:B------:R-:W-:Y:S05]  /*40f0*/  BSYNC B1 ;  /* 0x0000000000017941 */ /* 0x000fea0003800000 */
.L_x_83:
        /* <DEDUP_REMOVED lines=10> */
.L_x_86:
[----:B------:R-:W-:Y:S05]  /*41a0*/  BSYNC B1 ;  /* 0x0000000000017941 */ /* 0x000fea0003800000 */
.L_x_85:
        /* <DEDUP_REMOVED lines=10> */
.L_x_88:
[----:B------:R-:W-:Y:S05]  /*4250*/  BSYNC B1 ;  /* 0x0000000000017941 */ /* 0x000fea0003800000 */
.L_x_87:
        /* <DEDUP_REMOVED lines=9> */
.L_x_90:
[----:B------:R-:W-:Y:S05]  /*42f0*/  BSYNC B1 ;  /* 0x0000000000017941 */ /* 0x000fea0003800000 */
.L_x_89:
        /* <DEDUP_REMOVED lines=9> */
.L_x_92:
[----:B------:R-:W-:Y:S05]  /*4390*/  BSYNC B1 ;  /* 0x0000000000017941 */ /* 0x000fea0003800000 */
.L_x_91:
        /* <DEDUP_REMOVED lines=10> */
.L_x_94:
[----:B------:R-:W-:Y:S05]  /*4440*/  BSYNC B1 ;  /* 0x0000000000017941 */ /* 0x000fea0003800000 */
.L_x_93:
        /* <DEDUP_REMOVED lines=10> */
.L_x_96:
[----:B------:R-:W-:Y:S05]  /*44f0*/  BSYNC B1 ;  /* 0x0000000000017941 */ /* 0x000fea0003800000 */
.L_x_95:
        /* <DEDUP_REMOVED lines=9> */
.L_x_98:
[----:B------:R-:W-:Y:S05]  /*4590*/  BSYNC B1 ;  /* 0x0000000000017941 */ /* 0x000fea0003800000 */
.L_x_97:
        /* <DEDUP_REMOVED lines=9> */
.L_x_100:
[----:B------:R-:W-:Y:S05]  /*4630*/  BSYNC B1 ;  /* 0x0000000000017941 */ /* 0x000fea0003800000 */
.L_x_99:
        /* <DEDUP_REMOVED lines=10> */
.L_x_102:
[----:B------:R-:W-:Y:S05]  /*46e0*/  BSYNC B1 ;  /* 0x0000000000017941 */ /* 0x000fea0003800000 */
.L_x_101:
        /* <DEDUP_REMOVED lines=10> */
.L_x_104:
[----:B------:R-:W-:Y:S05]  /*4790*/  BSYNC B1 ;  /* 0x0000000000017941 */ /* 0x000fea0003800000 */
.L_x_103:
        /* <DEDUP_REMOVED lines=9> */
.L_x_106:
[----:B------:R-:W-:Y:S05]  /*4830*/  BSYNC B1 ;  /* 0x0000000000017941 */ /* 0x000fea0003800000 */
.L_x_105:
        /* <DEDUP_REMOVED lines=9> */
.L_x_108:
[----:B------:R-:W-:Y:S05]  /*48d0*/  BSYNC B1 ;  /* 0x0000000000017941 */ /* 0x000fea0003800000 */
.L_x_107:
        /* <DEDUP_REMOVED lines=10> */
.L_x_110:
[----:B------:R-:W-:Y:S05]  /*4980*/  BSYNC B1 ;  /* 0x0000000000017941 */ /* 0x000fea0003800000 */
.L_x_109:
        /* <DEDUP_REMOVED lines=10> */
.L_x_112:
[----:B------:R-:W-:Y:S05]  /*4a30*/  BSYNC B1 ;  /* 0x0000000000017941 */ /* 0x000fea0003800000 */
.L_x_111:
        /* <DEDUP_REMOVED lines=9> */
.L_x_114:
[----:B------:R-:W-:Y:S05]  /*4ad0*/  BSYNC B1 ;  /* 0x0000000000017941 */ /* 0x000fea0003800000 */
.L_x_113:
        /* <DEDUP_REMOVED lines=9> */
.L_x_116:
[----:B------:R-:W-:Y:S05]  /*4b70*/  BSYNC B1 ;  /* 0x0000000000017941 */ /* 0x000fea0003800000 */
.L_x_115:
        /* <DEDUP_REMOVED lines=10> */
.L_x_118:
[----:B------:R-:W-:Y:S05]  /*4c20*/  BSYNC B1 ;  /* 0x0000000000017941 */ /* 0x000fea0003800000 */
.L_x_117:
        /* <DEDUP_REMOVED lines=10> */
.L_x_120:
[----:B------:R-:W-:Y:S05]  /*4cd0*/  BSYNC B1 ;  /* 0x0000000000017941 */ /* 0x000fea0003800000 */
.L_x_119:
        /* <DEDUP_REMOVED lines=9> */
.L_x_122:
[----:B------:R-:W-:Y:S05]  /*4d70*/  BSYNC B1 ;  /* 0x0000000000017941 */ /* 0x000fea0003800000 */
.L_x_121:
        /* <DEDUP_REMOVED lines=9> */
.L_x_124:
[----:B------:R-:W-:Y:S05]  /*4e10*/  BSYNC B1 ;  /* 0x0000000000017941 */ /* 0x000fea0003800000 */
.L_x_123:
        /* <DEDUP_REMOVED lines=10> */
.L_x_126:
[----:B------:R-:W-:Y:S05]  /*4ec0*/  BSYNC B1 ;  /* 0x0000000000017941 */ /* 0x000fea0003800000 */
.L_x_125:
        /* <DEDUP_REMOVED lines=10> */
.L_x_128:
[----:B------:R-:W-:Y:S05]  /*4f70*/  BSYNC B1 ;  /* 0x0000000000017941 */ /* 0x000fea0003800000 */
.L_x_127:
        /* <DEDUP_REMOVED lines=9> */
.L_x_130:
[----:B------:R-:W-:Y:S05]  /*5010*/  BSYNC B1 ;  /* 0x0000000000017941 */ /* 0x000fea0003800000 */
.L_x_129:
        /* <DEDUP_REMOVED lines=9> */
.L_x_132:
[----:B------:R-:W-:Y:S05]  /*50b0*/  BSYNC B1 ;  /* 0x0000000000017941 */ /* 0x000fea0003800000 */
.L_x_131:
        /* <DEDUP_REMOVED lines=10> */
.L_x_134:
[----:B------:R-:W-:Y:S05]  /*5160*/  BSYNC B1 ;  /* 0x0000000000017941 */ /* 0x000fea0003800000 */
.L_x_133:
        /* <DEDUP_REMOVED lines=10> */
.L_x_136:
[----:B------:R-:W-:Y:S05]  /*5210*/  BSYNC B1 ;  /* 0x0000000000017941 */ /* 0x000fea0003800000 */
.L_x_135:
        /* <DEDUP_REMOVED lines=9> */
.L_x_138:
[----:B------:R-:W-:Y:S05]  /*52b0*/  BSYNC B1 ;  /* 0x0000000000017941 */ /* 0x000fea0003800000 */
.L_x_137:
        /* <DEDUP_REMOVED lines=9> */
.L_x_140:
[----:B------:R-:W-:Y:S05]  /*5350*/  BSYNC B1 ;  /* 0x0000000000017941 */ /* 0x000fea0003800000 */
.L_x_139:
        /* <DEDUP_REMOVED lines=10> */
.L_x_142:
[----:B------:R-:W-:Y:S05]  /*5400*/  BSYNC B1 ;  /* 0x0000000000017941 */ /* 0x000fea0003800000 */
.L_x_141:
        /* <DEDUP_REMOVED lines=10> */
.L_x_144:
[----:B------:R-:W-:Y:S05]  /*54b0*/  BSYNC B1 ;  /* 0x0000000000017941 */ /* 0x000fea0003800000 */
.L_x_143:
        /* <DEDUP_REMOVED lines=9> */
.L_x_146:
[----:B------:R-:W-:Y:S05]  /*5550*/  BSYNC B1 ;  /* 0x0000000000017941 */ /* 0x000fea0003800000 */
.L_x_145:
        /* <DEDUP_REMOVED lines=9> */
.L_x_148:
[----:B------:R-:W-:Y:S05]  /*55f0*/  BSYNC B1 ;  /* 0x0000000000017941 */ /* 0x000fea0003800000 */
.L_x_147:
        /* <DEDUP_REMOVED lines=10> */
.L_x_150:
[----:B------:R-:W-:Y:S05]  /*56a0*/  BSYNC B1 ;  /* 0x0000000000017941 */ /* 0x000fea0003800000 */
.L_x_149:
        /* <DEDUP_REMOVED lines=10> */
.L_x_152:
[----:B------:R-:W-:Y:S05]  /*5750*/  BSYNC B1 ;  /* 0x0000000000017941 */ /* 0x000fea0003800000 */
.L_x_151:
[----:B01---5:R-:W-:Y:S01]  /*5760*/  LOP3.LUT R2, R15, 0xffffe000, RZ, 0xc0, !PT ;  /* 0xffffe0000f027812 */ /* 0x023fe200078ec0ff */
        /* <DEDUP_REMOVED lines=8> */
.L_x_154:
[----:B------:R-:W-:Y:S05]  /*57f0*/  BSYNC B1 ;  /* 0x0000000000017941 */ /* 0x000fea0003800000 */
.L_x_153:
[----:B-----5:R-:W-:Y:S01]  /*5800*/  LOP3.LUT R2, R15, 0xffffe000, RZ, 0xc0, !PT ;  /* 0xffffe0000f027812 */ /* 0x020fe200078ec0ff */
[----:B------:R-:W-:Y:S01]  /*5810*/  BSSY B1, `(.L_x_155) ;  /* 0x000000a000017945 */ /* 0x000fe20003800000 */
[----:B------:R-:W-:-:S03]  /*5820*/  ISETP.GT.AND P1, PT, R0, 0x8, P1 ;  /* 0x000000080000780c */ /* 0x000fc60000f24270 */
[----:B------:R-:W-:Y:S01]  /*5830*/  FMUL R3, R2, R23 ;  /* 0x0000001702037220 */ /* 0x000fe20000400000 */
[----:B------:R-:W-:-:S03]  /*5840*/  @P0 IMAD.MOV.U32 R2, RZ, RZ, R8 ;  /* 0x000000ffff020224 */ /* 0x000fc600078e0008 */
[----:B0-----:R-:W-:Y:S01]  /*5850*/  FFMA R7, R86, R22, R3 ;  /* 0x0000001656077223 */ /* 0x001fe20000000003 */
[----:B------:R-:W-:-:S04]  /*5860*/  @P0 IMAD.MOV.U32 R3, RZ, RZ, R9 ;  /* 0x000000ffff030224 */ /* 0x000fc800078e0009 */
[----:B------:R-:W-:-:S05]  /*5870*/  F2FP.TF32.F32.PACK_B R7, R7 ;  /* 0x00000007ff07723e */ /* 0x000fca00024050ff */
[----:B------:R0:W-:Y:S01]  /*5880*/  @P0 STG.E desc[UR52][R2.64+0x1e0], R7 ;  /* 0x0001e00702000986 */ /* 0x0001e2000c101934 */
[----:B------:R-:W-:Y:S05]  /*5890*/  @!P1 BRA `(.L_x_156) ;  /* 0x0000000000049947 */ /* 0x000fea0003800000 */
[----:B------:R0:W5:Y:S02]  /*58a0*/  LDG.E.LTC128B R15, desc[UR52][R4.64+0x1e4] ;  /* 0x0001e434040f7981 */ /* 0x000164000c1e1920 */
.L_x_156:
[----:B------:R-:W-:Y:S05]  /*58b0*/  BSYNC B1 ;  /* 0x0000000000017941 */ /* 0x000fea0003800000 */
.L_x_155:
[----:B------:R-:W-:Y:S05]  /*58c0*/  @!P1 BRA `(.L_x_157) ;  /* 0x0000001000b09947 */ /* 0x000fea0003800000 */
[----:B-----5:R-:W-:-:S05]  /*58d0*/  LOP3.LUT R0, R15, 0xffffe000, RZ, 0xc0, !PT ;  /* 0xffffe0000f007812 */ /* 0x020fca00078ec0ff */
[----:B------:R-:W-:-:S04]  /*58e0*/  FMUL R0, R0, R23 ;  /* 0x0000001700007220 */ /* 0x000fc80000400000 */
[----:B------:R-:W-:-:S05]  /*58f0*/  FFMA R87, R87, R22, R0 ;  /* 0x0000001657577223 */ /* 0x000fca0000000000 */
[----:B------:R-:W-:-:S05]  /*5900*/  F2FP.TF32.F32.PACK_B R87, R87 ;  /* 0x00000057ff57723e */ /* 0x000fca00024050ff */
[----:B------:R0:W-:Y:S01]  /*5910*/  STG.E desc[UR52][R8.64+0x1e4], R87 ;  /* 0x0001e45708007986 */ /* 0x0001e2000c101934 */
[----:B------:R-:W-:Y:S05]  /*5920*/  BRA `(.L_x_157) ;  /* 0x0000001000987947 */ /* 0x000fea0003800000 */
.L_x_32:
[----:B------:R-:W-:Y:S01]  /*5930*/  ULDC.64 UR4, c[0x0][0x5c0] ;  /* 0x0001700000047ab9 */ /* 0x000fe20000000a00 */
[-C--:B------:R-:W-:Y:S01]  /*5940*/  FMUL R9, R24, R22.reuse ;  /* 0x0000001618097220 */ /* 0x080fe20000400000 */
[----:B------:R-:W-:Y:S01]  /*5950*/  LEA R2, P1, R20, UR4, 0x2 ;  /* 0x0000000414027c11 */ /* 0x000fe2000f8210ff */
[-C--:B------:R-:W-:Y:S01]  /*5960*/  FMUL R25, R25, R22.reuse ;  /* 0x0000001619197220 */ /* 0x080fe20000400000 */
[----:B------:R-:W-:Y:S01]  /*5970*/  ISETP.GT.AND P3, PT, R18, 0x1, PT ;  /* 0x000000011200780c */ /* 0x000fe20003f64270 */
[-C--:B------:R-:W-:Y:S01]  /*5980*/  FMUL R27, R27, R22.reuse ;  /* 0x000000161b1b7220 */ /* 0x080fe20000400000 */
[----:B------:R-:W-:Y:S01]  /*5990*/  F2FP.TF32.F32.PACK_B R9, R9 ;  /* 0x00000009ff09723e */ /* 0x000fe200024050ff */
[-C--:B------:R-:W-:Y:S01]  /*59a0*/  FMUL R29, R29, R22.reuse ;  /* 0x000000161d1d7220 */ /* 0x080fe20000400000 */
[----:B------:R-:W-:Y:S01]  /*59b0*/  LEA.HI.X R3, R20, UR5, R7, 0x2, P1 ;  /* 0x0000000514037c11 */ /* 0x000fe200088f1407 */
[-C--:B------:R-:W-:Y:S01]  /*59c0*/  FMUL R7, R26, R22.reuse ;  /* 0x000000161a077220 */ /* 0x080fe20000400000 */
[----:B------:R-:W-:Y:S01]  /*59d0*/  ISETP.GT.AND P1, PT, R0, RZ, P3 ;  /* 0x000000ff0000720c */ /* 0x000fe20001f24270 */
[-C--:B------:R-:W-:Y:S01]  /*59e0*/  FMUL R11, R30, R22.reuse ;  /* 0x000000161e0b7220 */ /* 0x080fe20000400000 */
[----:B------:R-:W-:Y:S01]  /*59f0*/  F2FP.TF32.F32.PACK_B R25, R25 ;  /* 0x00000019ff19723e */ /* 0x000fe200024050ff */
[----:B------:R0:W-:Y:S01]  /*5a00*/  @P2 STG.E desc[UR52][R2.64], R9 ;  /* 0x0000000902002986 */ /* 0x0001e2000c101934 */
[----:B------:R-:W-:Y:S01]  /*5a10*/  ISETP.GT.AND P2, PT, R0, 0x8, P0 ;  /* 0x000000080000780c */ /* 0x000fe20000744270 */
[-C--:B------:R-:W-:Y:S01]  /*5a20*/  FMUL R31, R31, R22.reuse ;  /* 0x000000161f1f7220 */ /* 0x080fe20000400000 */
[----:B------:R-:W-:Y:S01]  /*5a30*/  ISETP.GT.AND P0, PT, R18, 0x8, PT ;  /* 0x000000081200780c */ /* 0x000fe20003f04270 */
[-C--:B------:R-:W-:Y:S01]  /*5a40*/  FMUL R33, R33, R22.reuse ;  /* 0x0000001621217220 */ /* 0x080fe20000400000 */
[----:B------:R-:W-:Y:S01]  /*5a50*/  SHF.L.U64.HI R5, R93, 0x2, R92 ;  /* 0x000000025d057819 */ /* 0x000fe2000001025c */
[----:B------:R-:W-:Y:S01]  /*5a60*/  FMUL R35, R35, R22 ;  /* 0x0000001623237220 */ /* 0x000fe20000400000 */
[----:B------:R-:W-:Y:S01]  /*5a70*/  LEA R4, P4, R93, R2, 0x2 ;  /* 0x000000025d047211 */ /* 0x000fe200078810ff */
[-C--:B------:R-:W-:Y:S01]  /*5a80*/  FMUL R37, R37, R22.reuse ;  /* 0x0000001625257220 */ /* 0x080fe20000400000 */
[C---:B------:R-:W-:Y:S01]  /*5a90*/  ISETP.GT.AND P3, PT, R0.reuse, 0x8, P3 ;  /* 0x000000080000780c */ /* 0x040fe20001f64270 */
[----:B------:R-:W-:Y:S01]  /*5aa0*/  @P1 STG.E desc[UR52][R2.64+0x4], R25 ;  /* 0x0000041902001986 */ /* 0x000fe2000c101934 */
[----:B------:R-:W-:Y:S01]  /*5ab0*/  ISETP.GT.AND P5, PT, R0, RZ, P0 ;  /* 0x000000ff0000720c */ /* 0x000fe200007a4270 */
[----:B------:R-:W-:Y:S01]  /*5ac0*/  IMAD.X R5, R5, 0x1, R3, P4 ;  /* 0x0000000105057824 */ /* 0x000fe200020e0603 */
[----:B------:R-:W-:Y:S01]  /*5ad0*/  F2FP.TF32.F32.PACK_B R7, R7 ;  /* 0x00000007ff07723e */ /* 0x000fe200024050ff */
[-C--:B0-----:R-:W-:Y:S01]  /*5ae0*/  FMUL R9, R28, R22.reuse ;  /* 0x000000161c097220 */ /* 0x081fe20000400000 */
[----:B------:R-:W-:Y:S01]  /*5af0*/  ISETP.GT.AND P1, PT, R18, 0x9, PT ;  /* 0x000000091200780c */ /* 0x000fe20003f24270 */
[-C--:B------:R-:W-:Y:S01]  /*5b00*/  FMUL R39, R39, R22.reuse ;  /* 0x0000001627277220 */ /* 0x080fe20000400000 */
[----:B------:R-:W-:Y:S01]  /*5b10*/  F2FP.TF32.F32.PACK_B R27, R27 ;  /* 0x0000001bff1b723e */ /* 0x000fe200024050ff */
[----:B------:R0:W-:Y:S01]  /*5b20*/  @P2 STG.E desc[UR52][R4.64], R7 ;  /* 0x0000000704002986 */ /* 0x0001e2000c101934 */
[----:B------:R-:W-:Y:S01]  /*5b30*/  F2FP.TF32.F32.PACK_B R9, R9 ;  /* 0x00000009ff09723e */ /* 0x000fe200024050ff */
[-C--:B------:R-:W-:Y:S01]  /*5b40*/  FMUL R41, R41, R22.reuse ;  /* 0x0000001629297220 */ /* 0x080fe20000400000 */
[C---:B------:R-:W-:Y:S01]  /*5b50*/  ISETP.GT.AND P4, PT, R0.reuse, RZ, P1 ;  /* 0x000000ff0000720c */ /* 0x040fe20000f84270 */
[----:B------:R-:W-:Y:S01]  /*5b60*/  @P3 STG.E desc[UR52][R4.64+0x4], R27 ;  /* 0x0000041b04003986 */ /* 0x000fe2000c101934 */
[----:B------:R-:W-:Y:S01]  /*5b70*/  ISETP.GT.AND P2, PT, R0, 0x8, P0 ;  /* 0x000000080000780c */ /* 0x000fe20000744270 */
[-C--:B------:R-:W-:Y:S01]  /*5b80*/  FMUL R43, R43, R22.reuse ;  /* 0x000000162b2b7220 */ /* 0x080fe20000400000 */
[----:B------:R-:W-:Y:S01]  /*5b90*/  ISETP.GT.AND P0, PT, R18, 0x10, PT ;  /* 0x000000101200780c */ /* 0x000fe20003f04270 */
[----:B------:R1:W-:Y:S01]  /*5ba0*/  @P5 STG.E desc[UR52][R2.64+0x20], R9 ;  /* 0x0000200902005986 */ /* 0x0003e2000c101934 */
[C---:B------:R-:W-:Y:S01]  /*5bb0*/  ISETP.GT.AND P3, PT, R0.reuse, 0x8, P1 ;  /* 0x000000080000780c */ /* 0x040fe20000f64270 */
[-C--:B------:R-:W-:Y:S01]  /*5bc0*/  FMUL R45, R45, R22.reuse ;  /* 0x000000162d2d7220 */ /* 0x080fe20000400000 */
[----:B------:R-:W-:Y:S01]  /*5bd0*/  ISETP.GT.AND P5, PT, R0, RZ, P0 ;  /* 0x000000ff0000720c */ /* 0x000fe200007a4270 */
[-C--:B0-----:R-:W-:Y:S01]  /*5be0*/  FMUL R7, R32, R22.reuse ;  /* 0x0000001620077220 */ /* 0x081fe20000400000 */
[----:B------:R-:W-:Y:S01]  /*5bf0*/  F2FP.TF32.F32.PACK_B R29, R29 ;  /* 0x0000001dff1d723e */ /* 0x000fe200024050ff */
[-C--:B------:R-:W-:Y:S01]  /*5c00*/  FMUL R47, R47, R22.reuse ;  /* 0x000000162f2f7220 */ /* 0x080fe20000400000 */
[----:B------:R-:W-:Y:S01]  /*5c10*/  F2FP.TF32.F32.PACK_B R11, R11 ;  /* 0x0000000bff0b723e */ /* 0x000fe200024050ff */
[-C--:B------:R-:W-:Y:S01]  /*5c20*/  FMUL R49, R49, R22.reuse ;  /* 0x0000001631317220 */ /* 0x080fe20000400000 */
[----:B------:R-:W-:Y:S01]  /*5c30*/  ISETP.GT.AND P1, PT, R18, 0x11, PT ;  /* 0x000000111200780c */ /* 0x000fe20003f24270 */
[----:B------:R-:W-:Y:S01]  /*5c40*/  @P4 STG.E desc[UR52][R2.64+0x24], R29 ;  /* 0x0000241d02004986 */ /* 0x000fe2000c101934 */
[----:B------:R-:W-:Y:S01]  /*5c50*/  F2FP.TF32.F32.PACK_B R31, R31 ;  /* 0x0000001fff1f723e */ /* 0x000fe200024050ff */
[-C--:B-1----:R-:W-:Y:S01]  /*5c60*/  FMUL R9, R34, R22.reuse ;  /* 0x0000001622097220 */ /* 0x082fe20000400000 */
[----:B------:R-:W-:Y:S01]  /*5c70*/  F2FP.TF32.F32.PACK_B R7, R7 ;  /* 0x00000007ff07723e */ /* 0x000fe200024050ff */
[----:B------:R0:W-:Y:S01]  /*5c80*/  @P2 STG.E desc[UR52][R4.64+0x20], R11 ;  /* 0x0000200b04002986 */ /* 0x0001e2000c101934 */
[C---:B------:R-:W-:Y:S01]  /*5c90*/  ISETP.GT.AND P4, PT, R0.reuse, RZ, P1 ;  /* 0x000000ff0000720c */ /* 0x040fe20000f84270 */
[-C--:B------:R-:W-:Y:S01]  /*5ca0*/  FMUL R51, R51, R22.reuse ;  /* 0x0000001633337220 */ /* 0x080fe20000400000 */
[----:B------:R-:W-:Y:S01]  /*5cb0*/  ISETP.GT.AND P2, PT, R0, 0x8, P0 ;  /* 0x000000080000780c */ /* 0x000fe20000744270 */
[----:B------:R-:W-:Y:S01]  /*5cc0*/  @P3 STG.E desc[UR52][R4.64+0x24], R31 ;  /* 0x0000241f04003986 */ /* 0x000fe2000c101934 */
[----:B------:R-:W-:Y:S01]  /*5cd0*/  ISETP.GT.AND P0, PT, R18, 0x18, PT ;  /* 0x000000181200780c */ /* 0x000fe20003f04270 */
[-C--:B------:R-:W-:Y:S01]  /*5ce0*/  FMUL R53, R53, R22.reuse ;  /* 0x0000001635357220 */ /* 0x080fe20000400000 */
[C---:B------:R-:W-:Y:S01]  /*5cf0*/  ISETP.GT.AND P3, PT, R0.reuse, 0x8, P1 ;  /* 0x000000080000780c */ /* 0x040fe20000f64270 */
[----:B------:R1:W-:Y:S01]  /*5d00*/  @P5 STG.E desc[UR52][R2.64+0x40], R7 ;  /* 0x0000400702005986 */ /* 0x0003e2000c101934 */
[----:B------:R-:W-:Y:S01]  /*5d10*/  ISETP.GT.AND P5, PT, R0, RZ, P0 ;  /* 0x000000ff0000720c */ /* 0x000fe200007a4270 */
[-C--:B------:R-:W-:Y:S01]  /*5d20*/  FMUL R55, R55, R22.reuse ;  /* 0x0000001637377220 */ /* 0x080fe20000400000 */
[----:B------:R-:W-:Y:S01]  /*5d30*/  F2FP.TF32.F32.PACK_B R33, R33 ;  /* 0x00000021ff21723e */ /* 0x000fe200024050ff */
[-C--:B0-----:R-:W-:Y:S01]  /*5d40*/  FMUL R11, R38, R22.reuse ;  /* 0x00000016260b7220 */ /* 0x081fe20000400000 */
[----:B------:R-:W-:Y:S01]  /*5d50*/  F2FP.TF32.F32.PACK_B R9, R9 ;  /* 0x00000009ff09723e */ /* 0x000fe200024050ff */
[-C--:B------:R-:W-:Y:S01]  /*5d60*/  FMUL R57, R57, R22.reuse ;  /* 0x0000001639397220 */ /* 0x080fe20000400000 */
[----:B------:R-:W-:Y:S01]  /*5d70*/  ISETP.GT.AND P1, PT, R18, 0x19, PT ;  /* 0x000000191200780c */ /* 0x000fe20003f24270 */
[----:B------:R-:W-:Y:S01]  /*5d80*/  @P4 STG.E desc[UR52][R2.64+0x44], R33 ;  /* 0x0000442102004986 */ /* 0x000fe2000c101934 */
[----:B------:R-:W-:Y:S01]  /*5d90*/  F2FP.TF32.F32.PACK_B R35, R35 ;  /* 0x00000023ff23723e */ /* 0x000fe200024050ff */
[-C--:B------:R-:W-:Y:S01]  /*5da0*/  FMUL R59, R59, R22.reuse ;  /* 0x000000163b3b7220 */ /* 0x080fe20000400000 */
[----:B------:R-:W-:Y:S01]  /*5db0*/  ISETP.GT.AND P4, PT, R0, RZ, P1 ;  /* 0x000000ff0000720c */ /* 0x000fe20000f84270 */
[-C--:B-1----:R-:W-:Y:S01]  /*5dc0*/  FMUL R7, R36, R22.reuse ;  /* 0x0000001624077220 */ /* 0x082fe20000400000 */
[----:B------:R0:W-:Y:S01]  /*5dd0*/  @P2 STG.E desc[UR52][R4.64+0x40], R9 ;  /* 0x0000400904002986 */ /* 0x0001e2000c101934 */
[----:B------:R-:W-:Y:S01]  /*5de0*/  ISETP.GT.AND P2, PT, R0, 0x8, P0 ;  /* 0x000000080000780c */ /* 0x000fe20000744270 */
[-C--:B------:R-:W-:Y:S01]  /*5df0*/  FMUL R61, R61, R22.reuse ;  /* 0x000000163d3d7220 */ /* 0x080fe20000400000 */
[----:B------:R-:W-:Y:S01]  /*5e00*/  ISETP.GT.AND P0, PT, R18, 0x20, PT ;  /* 0x000000201200780c */ /* 0x000fe20003f04270 */
[----:B------:R-:W-:Y:S01]  /*5e10*/  @P3 STG.E desc[UR52][R4.64+0x44], R35 ;  /* 0x0000442304003986 */ /* 0x000fe2000c101934 */
[----:B------:R-:W-:Y:S01]  /*5e20*/  F2FP.TF32.F32.PACK_B R7, R7 ;  /* 0x00000007ff07723e */ /* 0x000fe200024050ff */
[-C--:B------:R-:W-:Y:S01]  /*5e30*/  FMUL R63, R63, R22.reuse ;  /* 0x000000163f3f7220 */ /* 0x080fe20000400000 */
[C---:B------:R-:W-:Y:S01]  /*5e40*/  ISETP.GT.AND P3, PT, R0.reuse, 0x8, P1 ;  /* 0x000000080000780c */ /* 0x040fe20000f64270 */
[-C--:B------:R-:W-:Y:S01]  /*5e50*/  FMUL R65, R65, R22.reuse ;  /* 0x0000001641417220 */ /* 0x080fe20000400000 */
[----:B------:R-:W-:Y:S01]  /*5e60*/  F2FP.TF32.F32.PACK_B R37, R37 ;  /* 0x00000025ff25723e */ /* 0x000fe200024050ff */
[----:B------:R1:W-:Y:S01]  /*5e70*/  @P5 STG.E desc[UR52][R2.64+0x60], R7 ;  /* 0x0000600702005986 */ /* 0x0003e2000c101934 */
[----:B------:R-:W-:Y:S01]  /*5e80*/  ISETP.GT.AND P5, PT, R0, RZ, P0 ;  /* 0x000000ff0000720c */ /* 0x000fe200007a4270 */
[-C--:B0-----:R-:W-:Y:S01]  /*5e90*/  FMUL R9, R42, R22.reuse ;  /* 0x000000162a097220 */ /* 0x081fe20000400000 */
[----:B------:R-:W-:Y:S01]  /*5ea0*/  F2FP.TF32.F32.PACK_B R11, R11 ;  /* 0x0000000bff0b723e */ /* 0x000fe200024050ff */
[----:B------:R-:W-:Y:S01]  /*5eb0*/  @P4 STG.E desc[UR52][R2.64+0x64], R37 ;  /* 0x0000642502004986 */ /* 0x000fe2000c101934 */
[----:B------:R-:W-:Y:S01]  /*5ec0*/  ISETP.GT.AND P1, PT, R18, 0x21, PT ;  /* 0x000000211200780c */ /* 0x000fe20003f24270 */
[-C--:B------:R-:W-:Y:S01]  /*5ed0*/  FMUL R67, R67, R22.reuse ;  /* 0x0000001643437220 */ /* 0x080fe20000400000 */
[----:B------:R-:W-:Y:S01]  /*5ee0*/  F2FP.TF32.F32.PACK_B R39, R39 ;  /* 0x00000027ff27723e */ /* 0x000fe200024050ff */
[----:B------:R0:W-:Y:S01]  /*5ef0*/  @P2 STG.E desc[UR52][R4.64+0x60], R11 ;  /* 0x0000600b04002986 */ /* 0x0001e2000c101934 */
[C---:B------:R-:W-:Y:S01]  /*5f00*/  ISETP.GT.AND P4, PT, R0.reuse, RZ, P1 ;  /* 0x000000ff0000720c */ /* 0x040fe20000f84270 */
[-C--:B------:R-:W-:Y:S01]  /*5f10*/  FMUL R69, R69, R22.reuse ;  /* 0x0000001645457220 */ /* 0x080fe20000400000 */
[----:B------:R-:W-:Y:S01]  /*5f20*/  ISETP.GT.AND P2, PT, R0, 0x8, P0 ;  /* 0x000000080000780c */ /* 0x000fe20000744270 */
[-C--:B-1----:R-:W-:Y:S01]  /*5f30*/  FMUL R7, R40, R22.reuse ;  /* 0x0000001628077220 */ /* 0x082fe20000400000 */
[----:B------:R-:W-:Y:S01]  /*5f40*/  ISETP.GT.AND P0, PT, R18, 0x28, PT ;  /* 0x000000281200780c */ /* 0x000fe20003f04270 */
[----:B------:R-:W-:Y:S01]  /*5f50*/  @P3 STG.E desc[UR52][R4.64+0x64], R39 ;  /* 0x0000642704003986 */ /* 0x000fe2000c101934 */
[----:B------:R-:W-:Y:S01]  /*5f60*/  ISETP.GT.AND P3, PT, R0, 0x8, P1 ;  /* 0x000000080000780c */ /* 0x000fe20000f64270 */
[-C--:B------:R-:W-:Y:S01]  /*5f70*/  FMUL R71, R71, R22.reuse ;  /* 0x0000001647477220 */ /* 0x080fe20000400000 */
[----:B------:R-:W-:Y:S01]  /*5f80*/  F2FP.TF32.F32.PACK_B R7, R7 ;  /* 0x00000007ff07723e */ /* 0x000fe200024050ff */
[-C--:B------:R-:W-:Y:S01]  /*5f90*/  FMUL R73, R73, R22.reuse ;  /* 0x0000001649497220 */ /* 0x080fe20000400000 */
[----:B------:R-:W-:Y:S01]  /*5fa0*/  F2FP.TF32.F32.PACK_B R41, R41 ;  /* 0x00000029ff29723e */ /* 0x000fe200024050ff */
[-C--:B0-----:R-:W-:Y:S01]  /*5fb0*/  FMUL R11, R46, R22.reuse ;  /* 0x000000162e0b7220 */ /* 0x081fe20000400000 */
[----:B------:R-:W-:Y:S01]  /*5fc0*/  F2FP.TF32.F32.PACK_B R9, R9 ;  /* 0x00000009ff09723e */ /* 0x000fe200024050ff */
[----:B------:R0:W-:Y:S01]  /*5fd0*/  @P5 STG.E desc[UR52][R2.64+0x80], R7 ;  /* 0x0000800702005986 */ /* 0x0001e2000c101934 */
[----:B------:R-:W-:Y:S01]  /*5fe0*/  ISETP.GT.AND P5, PT, R0, RZ, P0 ;  /* 0x000000ff0000720c */ /* 0x000fe200007a4270 */
[-C--:B------:R-:W-:Y:S01]  /*5ff0*/  FMUL R75, R75, R22.reuse ;  /* 0x000000164b4b7220 */ /* 0x080fe20000400000 */
[----:B------:R-:W-:Y:S01]  /*6000*/  ISETP.GT.AND P1, PT, R18, 0x29, PT ;  /* 0x000000291200780c */ /* 0x000fe20003f24270 */
[----:B------:R-:W-:Y:S01]  /*6010*/  @P4 STG.E desc[UR52][R2.64+0x84], R41 ;  /* 0x0000842902004986 */ /* 0x000fe2000c101934 */
[----:B------:R-:W-:Y:S01]  /*6020*/  F2FP.TF32.F32.PACK_B R43, R43 ;  /* 0x0000002bff2b723e */ /* 0x000fe200024050ff */
[-C--:B------:R-:W-:Y:S01]  /*6030*/  FMUL R77, R77, R22.reuse ;  /* 0x000000164d4d7220 */ /* 0x080fe20000400000 */
[C---:B------:R-:W-:Y:S01]  /*6040*/  ISETP.GT.AND P4, PT, R0.reuse, RZ, P1 ;  /* 0x000000ff0000720c */ /* 0x040fe20000f84270 */
[----:B------:R1:W-:Y:S01]  /*6050*/  @P2 STG.E desc[UR52][R4.64+0x80], R9 ;  /* 0x0000800904002986 */ /* 0x0003e2000c101934 */
[----:B------:R-:W-:Y:S01]  /*6060*/  ISETP.GT.AND P2, PT, R0, 0x8, P0 ;  /* 0x000000080000780c */ /* 0x000fe20000744270 */
[-C--:B------:R-:W-:Y:S01]  /*6070*/  FMUL R79, R79, R22.reuse ;  /* 0x000000164f4f7220 */ /* 0x080fe20000400000 */
[----:B------:R-:W-:Y:S01]  /*6080*/  ISETP.GT.AND P0, PT, R18, 0x30, PT ;  /* 0x000000301200780c */ /* 0x000fe20003f04270 */
[-C--:B0-----:R-:W-:Y:S01]  /*6090*/  FMUL R7, R44, R22.reuse ;  /* 0x000000162c077220 */ /* 0x081fe20000400000 */
[----:B------:R-:W-:Y:S01]  /*60a0*/  @P3 STG.E desc[UR52][R4.64+0x84], R43 ;  /* 0x0000842b04003986 */ /* 0x000fe2000c101934 */
[----:B------:R-:W-:Y:S01]  /*60b0*/  ISETP.GT.AND P3, PT, R0, 0x8, P1 ;  /* 0x000000080000780c */ /* 0x000fe20000f64270 */
[-C--:B------:R-:W-:Y:S01]  /*60c0*/  FMUL R81, R81, R22.reuse ;  /* 0x0000001651517220 */ /* 0x080fe20000400000 */
[----:B------:R-:W-:Y:S01]  /*60d0*/  F2FP.TF32.F32.PACK_B R45, R45 ;  /* 0x0000002dff2d723e */ /* 0x000fe200024050ff */
[-C--:B------:R-:W-:Y:S01]  /*60e0*/  FMUL R83, R83, R22.reuse ;  /* 0x0000001653537220 */ /* 0x080fe20000400000 */
[----:B------:R-:W-:Y:S01]  /*60f0*/  F2FP.TF32.F32.PACK_B R7, R7 ;  /* 0x00000007ff07723e */ /* 0x000fe200024050ff */
[-C--:B------:R-:W-:Y:S01]  /*6100*/  FMUL R13, R84, R22.reuse ;  /* 0x00000016540d7220 */ /* 0x080fe20000400000 */
[----:B------:R-:W-:Y:S01]  /*6110*/  F2FP.TF32.F32.PACK_B R11, R11 ;  /* 0x0000000bff0b723e */ /* 0x000fe200024050ff */
[-C--:B-1----:R-:W-:Y:S01]  /*6120*/  FMUL R9, R50, R22.reuse ;  /* 0x0000001632097220 */ /* 0x082fe20000400000 */
[----:B------:R-:W-:Y:S01]  /*6130*/  ISETP.GT.AND P1, PT, R18, 0x31, PT ;  /* 0x000000311200780c */ /* 0x000fe20003f24270 */
[----:B------:R0:W-:Y:S01]  /*6140*/  @P5 STG.E desc[UR52][R2.64+0xa0], R7 ;  /* 0x0000a00702005986 */ /* 0x0001e2000c101934 */
[C---:B------:R-:W-:Y:S01]  /*6150*/  ISETP.GT.AND P5, PT, R0.reuse, RZ, P0 ;  /* 0x000000ff0000720c */ /* 0x040fe200007a4270 */
[-C--:B------:R-:W-:Y:S01]  /*6160*/  FMUL R85, R85, R22.reuse ;  /* 0x0000001655557220 */ /* 0x080fe20000400000 */
[----:B------:R-:W-:Y:S01]  /*6170*/  F2FP.TF32.F32.PACK_B R47, R47 ;  /* 0x0000002fff2f723e */ /* 0x000fe200024050ff */
[----:B------:R-:W-:Y:S01]  /*6180*/  @P4 STG.E desc[UR52][R2.64+0xa4], R45 ;  /* 0x0000a42d02004986 */ /* 0x000fe2000c101934 */
[----:B------:R-:W-:Y:S01]  /*6190*/  ISETP.GT.AND P4, PT, R0, RZ, P1 ;  /* 0x000000ff0000720c */ /* 0x000fe20000f84270 */
[-C--:B------:R-:W-:Y:S01]  /*61a0*/  FMUL R15, R86, R22.reuse ;  /* 0x00000016560f7220 */ /* 0x080fe20000400000 */
[----:B------:R-:W-:Y:S01]  /*61b0*/  F2FP.TF32.F32.PACK_B R49, R49 ;  /* 0x00000031ff31723e */ /* 0x000fe200024050ff */
[----:B------:R1:W-:Y:S01]  /*61c0*/  @P2 STG.E desc[UR52][R4.64+0xa0], R11 ;  /* 0x0000a00b04002986 */ /* 0x0003e2000c101934 */
[----:B------:R-:W-:Y:S01]  /*61d0*/  ISETP.GT.AND P2, PT, R0, 0x8, P0 ;  /* 0x000000080000780c */ /* 0x000fe20000744270 */
[-C--:B------:R-:W-:Y:S01]  /*61e0*/  FMUL R87, R87, R22.reuse ;  /* 0x0000001657577220 */ /* 0x080fe20000400000 */
[----:B------:R-:W-:Y:S01]  /*61f0*/  ISETP.GT.AND P0, PT, R18, 0x38, PT ;  /* 0x000000381200780c */ /* 0x000fe20003f04270 */
[----:B0-----:R-:W-:Y:S01]  /*6200*/  FMUL R7, R48, R22 ;  /* 0x0000001630077220 */ /* 0x001fe20000400000 */
[----:B------:R-:W-:Y:S01]  /*6210*/  @P3 STG.E desc[UR52][R4.64+0xa4], R47 ;  /* 0x0000a42f04003986 */ /* 0x000fe2000c101934 */
[----:B------:R-:W-:-:S02]  /*6220*/  ISETP.GT.AND P3, PT, R0, 0x8, P1 ;  /* 0x000000080000780c */ /* 0x000fc40000f64270 */
[----:B------:R-:W-:Y:S02]  /*6230*/  F2FP.TF32.F32.PACK_B R9, R9 ;  /* 0x00000009ff09723e */ /* 0x000fe400024050ff */
[----:B------:R-:W-:Y:S02]  /*6240*/  F2FP.TF32.F32.PACK_B R7, R7 ;  /* 0x00000007ff07723e */ /* 0x000fe400024050ff */
[----:B------:R-:W-:Y:S01]  /*6250*/  ISETP.GT.AND P1, PT, R18, 0x39, PT ;  /* 0x000000391200780c */ /* 0x000fe20003f24270 */
[----:B-1----:R-:W-:Y:S01]  /*6260*/  FMUL R11, R54, R22 ;  /* 0x00000016360b7220 */ /* 0x002fe20000400000 */
[----:B------:R-:W-:Y:S01]  /*6270*/  F2FP.TF32.F32.PACK_B R51, R51 ;  /* 0x00000033ff33723e */ /* 0x000fe200024050ff */
[----:B------:R0:W-:Y:S01]  /*6280*/  @P5 STG.E desc[UR52][R2.64+0xc0], R7 ;  /* 0x0000c00702005986 */ /* 0x0001e2000c101934 */
[C---:B------:R-:W-:Y:S02]  /*6290*/  ISETP.GT.AND P5, PT, R0.reuse, RZ, P0 ;  /* 0x000000ff0000720c */ /* 0x040fe400007a4270 */
[----:B------:R-:W-:Y:S01]  /*62a0*/  F2FP.TF32.F32.PACK_B R53, R53 ;  /* 0x00000035ff35723e */ /* 0x000fe200024050ff */
[----:B------:R-:W-:Y:S01]  /*62b0*/  @P4 STG.E desc[UR52][R2.64+0xc4], R49 ;  /* 0x0000c43102004986 */ /* 0x000fe2000c101934 */
[----:B------:R-:W-:-:S02]  /*62c0*/  ISETP.GT.AND P4, PT, R0, RZ, P1 ;  /* 0x000000ff0000720c */ /* 0x000fc40000f84270 */
[----:B------:R-:W-:Y:S01]  /*62d0*/  F2FP.TF32.F32.PACK_B R11, R11 ;  /* 0x0000000bff0b723e */ /* 0x000fe200024050ff */
[----:B------:R1:W-:Y:S01]  /*62e0*/  @P2 STG.E desc[UR52][R4.64+0xc0], R9 ;  /* 0x0000c00904002986 */ /* 0x0003e2000c101934 */
[----:B------:R-:W-:Y:S02]  /*62f0*/  ISETP.GT.AND P2, PT, R0, 0x8, P0 ;  /* 0x000000080000780c */ /* 0x000fe40000744270 */
[----:B------:R-:W-:Y:S01]  /*6300*/  ISETP.GT.AND P0, PT, R18, 0x40, PT ;  /* 0x000000401200780c */ /* 0x000fe20003f04270 */
[----:B0-----:R-:W-:Y:S01]  /*6310*/  FMUL R7, R52, R22 ;  /* 0x0000001634077220 */ /* 0x001fe20000400000 */
[----:B------:R-:W-:Y:S01]  /*6320*/  @P3 STG.E desc[UR52][R4.64+0xc4], R51 ;  /* 0x0000c43304003986 */ /* 0x000fe2000c101934 */
[----:B------:R-:W-:Y:S02]  /*6330*/  ISETP.GT.AND P3, PT, R0, 0x8, P1 ;  /* 0x000000080000780c */ /* 0x000fe40000f64270 */
[----:B------:R-:W-:Y:S02]  /*6340*/  ISETP.GT.AND P1, PT, R18, 0x41, PT ;  /* 0x000000411200780c */ /* 0x000fe40003f24270 */
[----:B------:R-:W-:-:S02]  /*6350*/  F2FP.TF32.F32.PACK_B R7, R7 ;  /* 0x00000007ff07723e */ /* 0x000fc400024050ff */
[----:B------:R-:W-:Y:S01]  /*6360*/  F2FP.TF32.F32.PACK_B R55, R55 ;  /* 0x00000037ff37723e */ /* 0x000fe200024050ff */
[----:B-1----:R-:W-:Y:S01]  /*6370*/  FMUL R9, R58, R22 ;  /* 0x000000163a097220 */ /* 0x002fe20000400000 */
[----:B------:R-:W-:Y:S01]  /*6380*/  F2FP.TF32.F32.PACK_B R57, R57 ;  /* 0x00000039ff39723e */ /* 0x000fe200024050ff */
[----:B------:R0:W-:Y:S01]  /*6390*/  @P5 STG.E desc[UR52][R2.64+0xe0], R7 ;  /* 0x0000e00702005986 */ /* 0x0001e2000c101934 */
[C---:B------:R-:W-:Y:S02]  /*63a0*/  ISETP.GT.AND P5, PT, R0.reuse, RZ, P0 ;  /* 0x000000ff0000720c */ /* 0x040fe400007a4270 */
[----:B------:R-:W-:Y:S01]  /*63b0*/  F2FP.TF32.F32.PACK_B R9, R9 ;  /* 0x00000009ff09723e */ /* 0x000fe200024050ff */
[----:B------:R-:W-:Y:S01]  /*63c0*/  @P4 STG.E desc[UR52][R2.64+0xe4], R53 ;  /* 0x0000e43502004986 */ /* 0x000fe2000c101934 */
[C---:B------:R-:W-:Y:S02]  /*63d0*/  ISETP.GT.AND P4, PT, R0.reuse, RZ, P1 ;  /* 0x000000ff0000720c */ /* 0x040fe40000f84270 */
[----:B------:R-:W-:Y:S01]  /*63e0*/  F2FP.TF32.F32.PACK_B R59, R59 ;  /* 0x0000003bff3b723e */ /* 0x000fe200024050ff */
[----:B------:R1:W-:Y:S01]  /*63f0*/  @P2 STG.E desc[UR52][R4.64+0xe0], R11 ;  /* 0x0000e00b04002986 */ /* 0x0003e2000c101934 */
[----:B------:R-:W-:-:S02]  /*6400*/  ISETP.GT.AND P2, PT, R0, 0x8, P0 ;  /* 0x000000080000780c */ /* 0x000fc40000744270 */
[----:B------:R-:W-:Y:S01]  /*6410*/  ISETP.GT.AND P0, PT, R18, 0x48, PT ;  /* 0x000000481200780c */ /* 0x000fe20003f04270 */
[-C--:B0-----:R-:W-:Y:S01]  /*6420*/  FMUL R7, R56, R22.reuse ;  /* 0x0000001638077220 */ /* 0x081fe20000400000 */
[----:B------:R-:W-:Y:S01]  /*6430*/  @P3 STG.E desc[UR52][R4.64+0xe4], R55 ;  /* 0x0000e43704003986 */ /* 0x000fe2000c101934 */
[----:B------:R-:W-:Y:S02]  /*6440*/  ISETP.GT.AND P3, PT, R0, 0x8, P1 ;  /* 0x000000080000780c */ /* 0x000fe40000f64270 */
[----:B------:R-:W-:Y:S02]  /*6450*/  ISETP.GT.AND P1, PT, R18, 0x49, PT ;  /* 0x000000491200780c */ /* 0x000fe40003f24270 */
[----:B------:R-:W-:Y:S01]  /*6460*/  F2FP.TF32.F32.PACK_B R7, R7 ;  /* 0x00000007ff07723e */ /* 0x000fe200024050ff */
[----:B-1----:R-:W-:Y:S01]  /*6470*/  FMUL R11, R62, R22 ;  /* 0x000000163e0b7220 */ /* 0x002fe20000400000 */
[----:B------:R-:W-:-:S03]  /*6480*/  F2FP.TF32.F32.PACK_B R61, R61 ;  /* 0x0000003dff3d723e */ /* 0x000fc600024050ff */
[----:B------:R0:W-:Y:S01]  /*6490*/  @P5 STG.E desc[UR52][R2.64+0x100], R7 ;  /* 0x0001000702005986 */ /* 0x0001e2000c101934 */
[C---:B------:R-:W-:Y:S02]  /*64a0*/  ISETP.GT.AND P5, PT, R0.reuse, RZ, P0 ;  /* 0x000000ff0000720c */ /* 0x040fe400007a4270 */
[----:B------:R-:W-:Y:S01]  /*64b0*/  F2FP.TF32.F32.PACK_B R11, R11 ;  /* 0x0000000bff0b723e */ /* 0x000fe200024050ff */
[----:B------:R-:W-:Y:S01]  /*64c0*/  @P4 STG.E desc[UR52][R2.64+0x104], R57 ;  /* 0x0001043902004986 */ /* 0x000fe2000c101934 */
[C---:B------:R-:W-:Y:S02]  /*64d0*/  ISETP.GT.AND P4, PT, R0.reuse, RZ, P1 ;  /* 0x000000ff0000720c */ /* 0x040fe40000f84270 */
[----:B------:R-:W-:Y:S01]  /*64e0*/  F2FP.TF32.F32.PACK_B R63, R63 ;  /* 0x0000003fff3f723e */ /* 0x000fe200024050ff */
[----:B------:R1:W-:Y:S01]  /*64f0*/  @P2 STG.E desc[UR52][R4.64+0x100], R9 ;  /* 0x0001000904002986 */ /* 0x0003e2000c101934 */
[----:B------:R-:W-:Y:S02]  /*6500*/  ISETP.GT.AND P2, PT, R0, 0x8, P0 ;  /* 0x000000080000780c */ /* 0x000fe40000744270 */
[----:B------:R-:W-:Y:S01]  /*6510*/  ISETP.GT.AND P0, PT, R18, 0x50, PT ;  /* 0x000000501200780c */ /* 0x000fe20003f04270 */
[----:B0-----:R-:W-:Y:S01]  /*6520*/  FMUL R7, R60, R22 ;  /* 0x000000163c077220 */ /* 0x001fe20000400000 */
[----:B------:R-:W-:Y:S01]  /*6530*/  @P3 STG.E desc[UR52][R4.64+0x104], R59 ;  /* 0x0001043b04003986 */ /* 0x000fe2000c101934 */
[----:B------:R-:W-:-:S02]  /*6540*/  ISETP.GT.AND P3, PT, R0, 0x8, P1 ;  /* 0x000000080000780c */ /* 0x000fc40000f64270 */
        /* <DEDUP_REMOVED lines=38> */
[----:B------:R-:W-:Y:S01]  /*67b0*/  ISETP.GT.AND P0, PT, R0, 0x8, P0 ;  /* 0x000000080000780c */ /* 0x000fe20000704270 */
[----:B------:R-:W-:Y:S01]  /*67c0*/  @P4 STG.E desc[UR52][R2.64+0x164], R69 ;  /* 0x0001644502004986 */ /* 0x000fe2000c101934 */
[----:B------:R-:W-:Y:S02]  /*67d0*/  ISETP.GT.AND P4, PT, R18, 0x69, PT ;  /* 0x000000691200780c */ /* 0x000fe40003f84270 */
[----:B------:R-:W-:Y:S01]  /*67e0*/  F2FP.TF32.F32.PACK_B R9, R9 ;  /* 0x00000009ff09723e */ /* 0x000fe200024050ff */
[----:B------:R1:W-:Y:S01]  /*67f0*/  @P2 STG.E desc[UR52][R4.64+0x160], R11 ;  /* 0x0001600b04002986 */ /* 0x0003e2000c101934 */
[C---:B------:R-:W-:Y:S02]  /*6800*/  ISETP.GT.AND P2, PT, R0.reuse, RZ, P1 ;  /* 0x000000ff0000720c */ /* 0x040fe40000f44270 */
[----:B------:R-:W-:Y:S01]  /*6810*/  ISETP.GT.AND P1, PT, R0, 0x8, P1 ;  /* 0x000000080000780c */ /* 0x000fe20000f24270 */
[----:B0-----:R-:W-:Y:S01]  /*6820*/  FMUL R7, R72, R22 ;  /* 0x0000001648077220 */ /* 0x001fe20000400000 */
[----:B------:R-:W-:Y:S01]  /*6830*/  @P3 STG.E desc[UR52][R4.64+0x164], R71 ;  /* 0x0001644704003986 */ /* 0x000fe2000c101934 */
[----:B------:R-:W-:-:S02]  /*6840*/  ISETP.GT.AND P6, PT, R0, RZ, P4 ;  /* 0x000000ff0000720c */ /* 0x000fc400027c4270 */
[----:B------:R-:W-:Y:S02]  /*6850*/  F2FP.TF32.F32.PACK_B R75, R75 ;  /* 0x0000004bff4b723e */ /* 0x000fe400024050ff */
[----:B------:R-:W-:Y:S02]  /*6860*/  F2FP.TF32.F32.PACK_B R7, R7 ;  /* 0x00000007ff07723e */ /* 0x000fe400024050ff */
[----:B------:R-:W-:Y:S01]  /*6870*/  F2FP.TF32.F32.PACK_B R77, R77 ;  /* 0x0000004dff4d723e */ /* 0x000fe200024050ff */
[----:B-1----:R-:W-:Y:S01]  /*6880*/  FMUL R11, R82, R22 ;  /* 0x00000016520b7220 */ /* 0x002fe20000400000 */
[----:B------:R-:W-:Y:S01]  /*6890*/  ISETP.GT.AND P4, PT, R0, 0x8, P4 ;  /* 0x000000080000780c */ /* 0x000fe20002784270 */
[----:B------:R0:W-:Y:S01]  /*68a0*/  @P5 STG.E desc[UR52][R2.64+0x180], R7 ;  /* 0x0001800702005986 */ /* 0x0001e2000c101934 */
[----:B------:R-:W-:Y:S02]  /*68b0*/  ISETP.GT.AND P5, PT, R18, 0x68, PT ;  /* 0x000000681200780c */ /* 0x000fe40003fa4270 */
[----:B------:R-:W-:Y:S01]  /*68c0*/  F2FP.TF32.F32.PACK_B R79, R79 ;  /* 0x0000004fff4f723e */ /* 0x000fe200024050ff */
[----:B------:R-:W-:Y:S01]  /*68d0*/  @P2 STG.E desc[UR52][R2.64+0x184], R73 ;  /* 0x0001844902002986 */ /* 0x000fe2000c101934 */
[----:B------:R-:W-:-:S02]  /*68e0*/  ISETP.GT.AND P3, PT, R0, RZ, P5 ;  /* 0x000000ff0000720c */ /* 0x000fc40002f64270 */
[----:B------:R-:W-:Y:S01]  /*68f0*/  ISETP.GT.AND P5, PT, R0, 0x8, P5 ;  /* 0x000000080000780c */ /* 0x000fe20002fa4270 */
[----:B------:R1:W-:Y:S01]  /*6900*/  @P0 STG.E desc[UR52][R4.64+0x180], R9 ;  /* 0x0001800904000986 */ /* 0x0003e2000c101934 */
[C---:B------:R-:W-:Y:S02]  /*6910*/  ISETP.GT.AND P2, PT, R18.reuse, 0x71, PT ;  /* 0x000000711200780c */ /* 0x040fe40003f44270 */
[----:B------:R-:W-:Y:S01]  /*6920*/  ISETP.GT.AND P0, PT, R18, 0x79, PT ;  /* 0x000000791200780c */ /* 0x000fe20003f04270 */
[-C--:B0-----:R-:W-:Y:S01]  /*6930*/  FMUL R7, R76, R22.reuse ;  /* 0x000000164c077220 */ /* 0x081fe20000400000 */
[----:B------:R-:W-:Y:S01]  /*6940*/  @P1 STG.E desc[UR52][R4.64+0x184], R75 ;  /* 0x0001844b04001986 */ /* 0x000fe2000c101934 */
[----:B------:R-:W-:Y:S02]  /*6950*/  ISETP.GT.AND P1, PT, R18, 0x78, PT ;  /* 0x000000781200780c */ /* 0x000fe40003f24270 */
[----:B------:R-:W-:Y:S02]  /*6960*/  F2FP.TF32.F32.PACK_B R81, R81 ;  /* 0x00000051ff51723e */ /* 0x000fe400024050ff */
[----:B------:R-:W-:Y:S01]  /*6970*/  F2FP.TF32.F32.PACK_B R7, R7 ;  /* 0x00000007ff07723e */ /* 0x000fe200024050ff */
[----:B-1----:R-:W-:Y:S01]  /*6980*/  FMUL R9, R78, R22 ;  /* 0x000000164e097220 */ /* 0x002fe20000400000 */
[----:B------:R-:W-:-:S03]  /*6990*/  F2FP.TF32.F32.PACK_B R11, R11 ;  /* 0x0000000bff0b723e */ /* 0x000fc600024050ff */
[----:B------:R0:W-:Y:S01]  /*69a0*/  @P3 STG.E desc[UR52][R2.64+0x1a0], R7 ;  /* 0x0001a00702003986 */ /* 0x0001e2000c101934 */
[----:B------:R-:W-:Y:S02]  /*69b0*/  ISETP.GT.AND P3, PT, R18, 0x70, PT ;  /* 0x000000701200780c */ /* 0x000fe40003f64270 */
[----:B------:R-:W-:Y:S01]  /*69c0*/  F2FP.TF32.F32.PACK_B R9, R9 ;  /* 0x00000009ff09723e */ /* 0x000fe200024050ff */
[----:B------:R-:W-:Y:S01]  /*69d0*/  @P6 STG.E desc[UR52][R2.64+0x1a4], R77 ;  /* 0x0001a44d02006986 */ /* 0x000fe2000c101934 */
[C---:B------:R-:W-:Y:S02]  /*69e0*/  ISETP.GT.AND P6, PT, R0.reuse, RZ, P3 ;  /* 0x000000ff0000720c */ /* 0x040fe40001fc4270 */
[C---:B------:R-:W-:Y:S01]  /*69f0*/  ISETP.GT.AND P3, PT, R0.reuse, 0x8, P3 ;  /* 0x000000080000780c */ /* 0x040fe20001f64270 */
[----:B------:R-:W-:Y:S01]  /*6a00*/  @P5 STG.E desc[UR52][R4.64+0x1a0], R9 ;  /* 0x0001a00904005986 */ /* 0x000fe2000c101934 */
[C---:B------:R-:W-:Y:S02]  /*6a10*/  ISETP.GT.AND P5, PT, R0.reuse, RZ, P2 ;  /* 0x000000ff0000720c */ /* 0x040fe400017a4270 */
[----:B------:R-:W-:Y:S01]  /*6a20*/  ISETP.GT.AND P2, PT, R0, 0x8, P2 ;  /* 0x000000080000780c */ /* 0x000fe20001744270 */
[----:B0-----:R-:W-:Y:S01]  /*6a30*/  FMUL R7, R80, R22 ;  /* 0x0000001650077220 */ /* 0x001fe20000400000 */
[----:B------:R-:W-:Y:S01]  /*6a40*/  @P4 STG.E desc[UR52][R4.64+0x1a4], R79 ;  /* 0x0001a44f04004986 */ /* 0x000fe2000c101934 */
[----:B------:R-:W-:-:S02]  /*6a50*/  ISETP.GT.AND P4, PT, R0, RZ, P1 ;  /* 0x000000ff0000720c */ /* 0x000fc40000f84270 */
[C---:B------:R-:W-:Y:S02]  /*6a60*/  ISETP.GT.AND P1, PT, R0.reuse, 0x8, P1 ;  /* 0x000000080000780c */ /* 0x040fe40000f24270 */
[----:B------:R-:W-:Y:S02]  /*6a70*/  F2FP.TF32.F32.PACK_B R7, R7 ;  /* 0x00000007ff07723e */ /* 0x000fe400024050ff */
[----:B------:R-:W-:Y:S02]  /*6a80*/  F2FP.TF32.F32.PACK_B R83, R83 ;  /* 0x00000053ff53723e */ /* 0x000fe400024050ff */
[----:B------:R-:W-:Y:S01]  /*6a90*/  F2FP.TF32.F32.PACK_B R13, R13 ;  /* 0x0000000dff0d723e */ /* 0x000fe200024050ff */
[----:B------:R-:W-:Y:S01]  /*6aa0*/  @P6 STG.E desc[UR52][R2.64+0x1c0], R7 ;  /* 0x0001c00702006986 */ /* 0x000fe2000c101934 */
[C---:B------:R-:W-:Y:S02]  /*6ab0*/  ISETP.GT.AND P6, PT, R0.reuse, RZ, P0 ;  /* 0x000000ff0000720c */ /* 0x040fe400007c4270 */
[----:B------:R-:W-:Y:S01]  /*6ac0*/  ISETP.GT.AND P0, PT, R0, 0x8, P0 ;  /* 0x000000080000780c */ /* 0x000fe20000704270 */
[----:B------:R-:W-:Y:S01]  /*6ad0*/  @P5 STG.E desc[UR52][R2.64+0x1c4], R81 ;  /* 0x0001c45102005986 */ /* 0x000fe2000c101934 */
[----:B------:R-:W-:-:S02]  /*6ae0*/  F2FP.TF32.F32.PACK_B R85, R85 ;  /* 0x00000055ff55723e */ /* 0x000fc400024050ff */
[----:B------:R-:W-:Y:S01]  /*6af0*/  F2FP.TF32.F32.PACK_B R15, R15 ;  /* 0x0000000fff0f723e */ /* 0x000fe200024050ff */
[----:B------:R-:W-:Y:S01]  /*6b00*/  @P3 STG.E desc[UR52][R4.64+0x1c0], R11 ;  /* 0x0001c00b04003986 */ /* 0x000fe2000c101934 */
[----:B------:R-:W-:-:S03]  /*6b10*/  F2FP.TF32.F32.PACK_B R87, R87 ;  /* 0x00000057ff57723e */ /* 0x000fc600024050ff */
[----:B------:R-:W-:Y:S04]  /*6b20*/  @P2 STG.E desc[UR52][R4.64+0x1c4], R83 ;  /* 0x0001c45304002986 */ /* 0x000fe8000c101934 */
[----:B------:R-:W-:Y:S04]  /*6b30*/  @P4 STG.E desc[UR52][R2.64+0x1e0], R13 ;  /* 0x0001e00d02004986 */ /* 0x000fe8000c101934 */
[----:B------:R0:W-:Y:S02]  /*6b40*/  @P6 STG.E desc[UR52][R2.64+0x1e4], R85 ;  /* 0x0001e45502006986 */ /* 0x0001e4000c101934 */
[----:B0-----:R-:W-:-:S02]  /*6b50*/  @P1 IMAD.MOV.U32 R2, RZ, RZ, R4 ;  /* 0x000000ffff021224 */ /* 0x001fc400078e0004 */
[----:B------:R-:W-:-:S05]  /*6b60*/  @P1 IMAD.MOV.U32 R3, RZ, RZ, R5 ;  /* 0x000000ffff031224 */ /* 0x000fca00078e0005 */
[----:B------:R0:W-:Y:S04]  /*6b70*/  @P1 STG.E desc[UR52][R2.64+0x1e0], R15 ;  /* 0x0001e00f02001986 */ /* 0x0001e8000c101934 */
[----:B------:R0:W-:Y:S02]  /*6b80*/  @P0 STG.E desc[UR52][R4.64+0x1e4], R87 ;  /* 0x0001e45704000986 */ /* 0x0001e4000c101934 */
.L_x_157:
[----:B------:R-:W-:Y:S05]  /*6b90*/  BSYNC B0 ;  /* 0x0000000000007941 */ /* 0x000fea0003800000 */
.L_x_31:
[----:B0-----:R-:W-:Y:S01]  /*6ba0*/  IMAD.U32 R2, RZ, RZ, UR54 ;  /* 0x00000036ff027e24 */ /* 0x001fe2000f8e00ff */
[----:B------:R-:W-:Y:S01]  /*6bb0*/  ULDC.64 UR4, c[0x0][0x650] ;  /* 0x0001940000047ab9 */ /* 0x000fe20000000a00 */
[----:B------:R-:W-:Y:S01]  /*6bc0*/  IMAD.U32 R3, RZ, RZ, UR55 ;  /* 0x00000037ff037e24 */ /* 0x000fe2000f8e00ff */
[----:B------:R0:W-:Y:S01]  /*6bd0*/  SYNCS.ARRIVE.TRANS64.A1T0 RZ, [R96+UR50], RZ ;  /* 0x000000ff60ff79a7 */ /* 0x0001e20008100032 */
[----:B------:R-:W-:Y:S01]  /*6be0*/  PRMT R0, RZ, 0x7610, R0 ;  /* 0x00007610ff007816 */ /* 0x000fe20000000000 */
[----:B------:R-:W-:Y:S01]  /*6bf0*/  IMAD.MOV.U32 R18, RZ, RZ, -0x1 ;  /* 0xffffffffff127424 */ /* 0x000fe200078e00ff */
[----:B------:R-:W-:Y:S01]  /*6c00*/  LEA R16, P0, R2, R16, 0x1 ;  /* 0x0000001002107211 */ /* 0x000fe200078008ff */
[----:B------:R-:W-:Y:S02]  /*6c10*/  IMAD.MOV.U32 R2, RZ, RZ, -0x1 ;  /* 0xffffffffff027424 */ /* 0x000fe400078e00ff */
[----:B------:R-:W-:Y:S01]  /*6c20*/  IMAD.MOV.U32 R19, RZ, RZ, -0x1 ;  /* 0xffffffffff137424 */ /* 0x000fe200078e00ff */
[----:B------:R-:W-:-:S02]  /*6c30*/  IADD3.X R17, R17, UR40, RZ, P0, !PT ;  /* 0x0000002811117c10 */ /* 0x000fc400087fe4ff */
[----:B------:R-:W-:-:S04]  /*6c40*/  ISETP.GE.U32.AND P0, PT, R16, UR4, PT ;  /* 0x0000000410007c0c */ /* 0x000fc8000bf06070 */
[----:B------:R-:W-:-:S13]  /*6c50*/  ISETP.GE.U32.AND.EX P0, PT, R17, UR5, PT, P0 ;  /* 0x0000000511007c0c */ /* 0x000fda000bf06100 */
[----:B0-----:R-:W-:Y:S05]  /*6c60*/  @P0 BRA `(.L_x_158) ;  /* 0x0000000400700947 */ /* 0x001fea0003800000 */
[----:B------:R-:W0:Y:S01]  /*6c70*/  S2UR UR7, SR_CTAID.X ;  /* 0x00000000000779c3 */ /* 0x000e220000002500 */
[----:B------:R-:W-:Y:S01]  /*6c80*/  ULDC.64 UR4, c[0x0][0x628] ;  /* 0x00018a0000047ab9 */ /* 0x000fe20000000a00 */
[----:B------:R-:W-:Y:S01]  /*6c90*/  ULDC UR6, c[0x0][0x150] ;  /* 0x0000540000067ab9 */ /* 0x000fe20000000800 */
[----:B------:R-:W-:Y:S01]  /*6ca0*/  ISETP.NE.U32.AND P0, PT, RZ, UR4, PT ;  /* 0x00000004ff007c0c */ /* 0x000fe2000bf05070 */
[----:B------:R-:W-:Y:S01]  /*6cb0*/  ULDC UR15, c[0x0][0x630] ;  /* 0x00018c00000f7ab9 */ /* 0x000fe20000000800 */
[C---:B------:R-:W-:Y:S02]  /*6cc0*/  R2UR UR17, R16.reuse ;  /* 0x00000000101172ca */ /* 0x040fe400000e0000 */
[----:B------:R-:W-:Y:S01]  /*6cd0*/  ISETP.NE.AND.EX P0, PT, RZ, UR5, PT, P0 ;  /* 0x00000005ff007c0c */ /* 0x000fe2000bf05300 */
[----:B------:R-:W1:Y:S01]  /*6ce0*/  S2UR UR16, SR_CTAID.Y ;  /* 0x00000000001079c3 */ /* 0x000e620000002600 */
[----:B------:R-:W-:Y:S02]  /*6cf0*/  R2UR UR12, R16 ;  /* 0x00000000100c72ca */ /* 0x000fe400000e0000 */
[----:B------:R-:W-:-:S02]  /*6d00*/  R2UR UR13, R17 ;  /* 0x00000000110d72ca */ /* 0x000fc400000e0000 */
[----:B0-----:R-:W-:-:S05]  /*6d10*/  I2FP.F32.U32 R0, UR7 ;  /* 0x0000000700007c45 */ /* 0x001fca0008201000 */
[----:B------:R-:W-:Y:S01]  /*6d20*/  FMUL R0, R0, UR6 ;  /* 0x0000000600007c20 */ /* 0x000fe20008400000 */
[----:B------:R-:W-:Y:S01]  /*6d30*/  ULDC UR6, c[0x0][0x154] ;  /* 0x0000550000067ab9 */ /* 0x000fe20000000800 */
[----:B-1----:R-:W-:-:S04]  /*6d40*/  I2FP.F32.U32 R2, UR16 ;  /* 0x0000001000027c45 */ /* 0x002fc80008201000 */
[----:B------:R-:W0:Y:S01]  /*6d50*/  F2I.U32.TRUNC.NTZ R0, R0 ;  /* 0x0000000000007305 */ /* 0x000e22000020f000 */
[----:B------:R-:W-:Y:S01]  /*6d60*/  FMUL R2, R2, UR6 ;  /* 0x0000000602027c20 */ /* 0x000fe20008400000 */
[----:B------:R-:W-:Y:S06]  /*6d70*/  @!P0 BRA `(.L_x_159) ;  /* 0x0000000000308947 */ /* 0x000fec0003800000 */
        /* <DEDUP_REMOVED lines=12> */
.L_x_159:
[----:B------:R-:W-:Y:S01]  /*6e40*/  USHF.R.U64 UR6, UR12, UR15, UR13 ;  /* 0x0000000f0c067299 */ /* 0x000fe2000800120d */
[----:B------:R-:W-:Y:S01]  /*6e50*/  R2UR UR5, R17 ;  /* 0x00000000110572ca */ /* 0x000fe200000e0000 */
[----:B------:R-:W-:Y:S01]  /*6e60*/  USHF.R.U32.HI UR4, URZ, UR15, UR13 ;  /* 0x0000000f3f047299 */ /* 0x000fe2000801160d */
[----:B------:R-:W1:Y:S01]  /*6e70*/  F2I.U32.TRUNC.NTZ R2, R2 ;  /* 0x0000000200027305 */ /* 0x000e62000020f000 */
[----:B------:R-:W-:Y:S01]  /*6e80*/  UIADD3 UR9, UP0, URZ, -UR6, URZ ;  /* 0x800000063f097290 */ /* 0x000fe2000ff1e03f */
[----:B------:R-:W-:Y:S01]  /*6e90*/  ULDC.64 UR10, c[0x0][0x620] ;  /* 0x00018800000a7ab9 */ /* 0x000fe20000000a00 */
[----:B------:R-:W-:Y:S02]  /*6ea0*/  ULDC UR14, c[0x0][0x608] ;  /* 0x00018200000e7ab9 */ /* 0x000fe40000000800 */
[----:B------:R-:W-:Y:S01]  /*6eb0*/  UIADD3.X UR4, URZ, ~UR4, URZ, UP0, !UPT ;  /* 0x800000043f047290 */ /* 0x000fe200087fe43f */
[----:B------:R-:W-:Y:S01]  /*6ec0*/  ULDC UR15, c[0x0][0x658] ;  /* 0x00019600000f7ab9 */ /* 0x000fe20000000800 */
[----:B------:R-:W-:-:S02]  /*6ed0*/  ULDC UR12, c[0x0][0x144] ;  /* 0x00005100000c7ab9 */ /* 0x000fc40000000800 */
[----:B------:R-:W-:Y:S01]  /*6ee0*/  UIMAD UR8, UR4, UR10, URZ ;  /* 0x0000000a040872a4 */ /* 0x000fe2000f8e023f */
[----:B------:R-:W-:Y:S02]  /*6ef0*/  ULDC UR22, c[0x0][0x148] ;  /* 0x0000520000167ab9 */ /* 0x000fe40000000800 */
[----:B------:R-:W-:Y:S01]  /*6f00*/  UMOV UR4, UR17 ;  /* 0x0000001100047c82 */ /* 0x000fe20008000000 */
[----:B------:R-:W-:Y:S02]  /*6f10*/  UIMAD UR8, UR9, UR11, UR8 ;  /* 0x0000000b090872a4 */ /* 0x000fe4000f8e0208 */
[----:B------:R-:W-:Y:S01]  /*6f20*/  UIMAD.WIDE.U32 UR4, UR9, UR10, UR4 ;  /* 0x0000000a090472a5 */ /* 0x000fe2000f8e0004 */
[----:B0-----:R-:W-:Y:S01]  /*6f30*/  R2UR UR9, R0 ;  /* 0x00000000000972ca */ /* 0x001fe200000e0000 */
[----:B------:R-:W-:Y:S01]  /*6f40*/  ULDC UR20, c[0x0][0x648] ;  /* 0x0001920000147ab9 */ /* 0x000fe20000000800 */
[----:B-1----:R-:W-:Y:S01]  /*6f50*/  R2UR UR13, R2 ;  /* 0x00000000020d72ca */ /* 0x002fe200000e0000 */
[----:B------:R-:W-:Y:S01]  /*6f60*/  UIADD3 UR8, UR5, UR8, URZ ;  /* 0x0000000805087290 */ /* 0x000fe2000fffe03f */
[----:B------:R-:W-:-:S02]  /*6f70*/  ULDC UR21, c[0x0][0x638] ;  /* 0x00018e0000157ab9 */ /* 0x000fc40000000800 */
[----:B------:R-:W-:Y:S02]  /*6f80*/  ULDC UR5, c[0x0][0x618] ;  /* 0x0001860000057ab9 */ /* 0x000fe40000000800 */
[----:B------:R-:W-:Y:S02]  /*6f90*/  USHF.R.U64 UR10, UR4, UR5, UR8 ;  /* 0x00000005040a7299 */ /* 0x000fe40008001208 */
[----:B------:R-:W-:-:S03]  /*6fa0*/  USHF.R.U32.HI UR8, URZ, UR5, UR8 ;  /* 0x000000053f087299 */ /* 0x000fc60008011608 */
[----:B------:R-:W-:Y:S01]  /*6fb0*/  ULDC.64 UR4, c[0x0][0x640] ;  /* 0x0001900000047ab9 */ /* 0x000fe20000000a00 */
[----:B------:R-:W-:Y:S01]  /*6fc0*/  USHF.R.U64 UR11, UR10, UR14, UR8 ;  /* 0x0000000e0a0b7299 */ /* 0x000fe20008001208 */
[----:B------:R-:W-:Y:S01]  /*6fd0*/  ISETP.NE.U32.AND P0, PT, RZ, UR4, PT ;  /* 0x00000004ff007c0c */ /* 0x000fe2000bf05070 */
[----:B------:R-:W-:Y:S02]  /*6fe0*/  USHF.R.U32.HI UR8, URZ, UR14, UR8 ;  /* 0x0000000e3f087299 */ /* 0x000fe40008011608 */
[----:B------:R-:W-:Y:S01]  /*6ff0*/  UIADD3 UR9, -UR9, URZ, URZ ;  /* 0x0000003f09097290 */ /* 0x000fe2000fffe13f */
[----:B------:R-:W-:Y:S01]  /*7000*/  ISETP.NE.AND.EX P0, PT, RZ, UR5, PT, P0 ;  /* 0x00000005ff007c0c */ /* 0x000fe2000bf05300 */
[----:B------:R-:W-:Y:S02]  /*7010*/  USHF.R.U64 UR17, UR11, UR15, UR8 ;  /* 0x0000000f0b117299 */ /* 0x000fe40008001208 */
[----:B------:R-:W-:Y:S02]  /*7020*/  UIADD3 UR18, -UR13, URZ, URZ ;  /* 0x0000003f0d127290 */ /* 0x000fe4000fffe13f */
[----:B------:R-:W-:-:S02]  /*7030*/  USHF.R.U32.HI UR15, URZ, UR15, UR8 ;  /* 0x0000000f3f0f7299 */ /* 0x000fc40008011608 */
[----:B------:R-:W-:Y:S01]  /*7040*/  UIMAD UR19, UR12, UR9, UR7 ;  /* 0x000000090c1372a4 */ /* 0x000fe2000f8e0207 */
[----:B------:R-:W-:-:S05]  /*7050*/  UMOV UR14, UR17 ;  /* 0x00000011000e7c82 */ /* 0x000fca0008000000 */
[----:B------:R-:W-:Y:S06]  /*7060*/  @!P0 BRA `(.L_x_160) ;  /* 0x0000000000288947 */ /* 0x000fec0003800000 */
        /* <DEDUP_REMOVED lines=10> */
.L_x_160:
        /* <DEDUP_REMOVED lines=9> */
[----:B------:R-:W-:Y:S01]  /*71a0*/  UIMAD UR5, UR7, UR21, UR17 ;  /* 0x00000015070572a4 */ /* 0x000fe2000f8e0211 */
[----:B------:R-:W-:Y:S02]  /*71b0*/  ULDC UR8, c[0x0][0x600] ;  /* 0x0001800000087ab9 */ /* 0x000fe40000000800 */
[----:B------:R-:W-:Y:S01]  /*71c0*/  ULDC UR7, c[0x0][0x610] ;  /* 0x0001840000077ab9 */ /* 0x000fe20000000800 */
[----:B------:R-:W-:Y:S02]  /*71d0*/  UIMAD UR5, UR5, UR8, UR10 ;  /* 0x00000008050572a4 */ /* 0x000fe4000f8e020a */
[----:B------:R-:W-:-:S04]  /*71e0*/  UIMAD UR4, UR4, UR7, UR19 ;  /* 0x00000007040472a4 */ /* 0x000fc8000f8e0213 */
[----:B------:R-:W-:Y:S02]  /*71f0*/  USEL UR7, UR5, UR4, !UP0 ;  /* 0x0000000405077287 */ /* 0x000fe4000c000000 */
[----:B------:R-:W-:-:S04]  /*7200*/  USEL UR4, UR4, UR5, !UP0 ;  /* 0x0000000504047287 */ /* 0x000fc8000c000000 */
[----:B------:R-:W-:Y:S02]  /*7210*/  IMAD.U32 R2, RZ, RZ, UR7 ;  /* 0x00000007ff027e24 */ /* 0x000fe4000f8e00ff */
[----:B------:R-:W-:-:S07]  /*7220*/  IMAD.U32 R18, RZ, RZ, UR4 ;  /* 0x00000004ff127e24 */ /* 0x000fce000f8e00ff */
.L_x_158:
[----:B------:R-:W-:Y:S01]  /*7230*/  UIADD3 UR44, UR36, UR44, URZ ;  /* 0x0000002c242c7290 */ /* 0x000fe2000fffe03f */
[----:B------:R-:W-:Y:S02]  /*7240*/  LOP3.LUT P0, RZ, R0, 0xff, RZ, 0xc0, !PT ;  /* 0x000000ff00ff7812 */ /* 0x000fe4000780c0ff */
[----:B------:R-:W-:Y:S01]  /*7250*/  LOP3.LUT R98, R98, 0x1, RZ, 0x3c, !PT ;  /* 0x0000000162627812 */ /* 0x000fe200078e3cff */
[----:B------:R-:W-:Y:S02]  /*7260*/  USHF.R.U32.HI UR4, URZ, 0x2, UR44 ;  /* 0x000000023f047899 */ /* 0x000fe4000801162c */
[----:B------:R-:W-:Y:S02]  /*7270*/  UISETP.GT.U32.AND UP0, UPT, UR44, 0x3, UPT ;  /* 0x000000032c00788c */ /* 0x000fe4000bf04070 */
[----:B------:R-:W-:Y:S02]  /*7280*/  ULOP3.LUT UR4, UR4, 0x1, URZ, 0xc0, !UPT ;  /* 0x0000000104047892 */ /* 0x000fe4000f8ec03f */
[----:B------:R-:W-:-:S02]  /*7290*/  UISETP.LT.U32.AND UP0, UPT, UR36, 0x4, UP0 ;  /* 0x000000042400788c */ /* 0x000fc40008701070 */
[----:B------:R-:W-:Y:S02]  /*72a0*/  UISETP.NE.U32.AND UP1, UPT, UR4, 0x1, UPT ;  /* 0x000000010400788c */ /* 0x000fe4000bf25070 */
[----:B------:R-:W-:Y:S02]  /*72b0*/  USEL UR5, URZ, 0x1, !UP0 ;  /* 0x000000013f057887 */ /* 0x000fe4000c000000 */
[----:B------:R-:W-:Y:S02]  /*72c0*/  UISETP.GT.U32.AND UP1, UPT, UR36, 0x3, !UP1 ;  /* 0x000000032400788c */ /* 0x000fe4000cf24070 */
[----:B------:R-:W-:Y:S02]  /*72d0*/  ULOP3.LUT UR44, UR44, 0x3, URZ, 0xc0, !UPT ;  /* 0x000000032c2c7892 */ /* 0x000fe4000f8ec03f */
[----:B------:R-:W-:-:S04]  /*72e0*/  USEL UR4, URZ, 0x1, !UP1 ;  /* 0x000000013f047887 */ /* 0x000fc8000c800000 */
[----:B------:R-:W-:Y:S01]  /*72f0*/  ULOP3.LUT UR48, UR4, UR48, UR5, 0x96, !UPT ;  /* 0x0000003004307292 */ /* 0x000fe2000f8e9605 */
[----:B------:R-:W-:Y:S11]  /*7300*/  @P0 BRA `(.L_x_161) ;  /* 0xffffffa000c40947 */ /* 0x000ff6000383ffff */
[----:B------:R-:W-:Y:S05]  /*7310*/  EXIT ;  /* 0x000000000000794d */ /* 0x000fea0003800000 */
.L_x_12:
[----:B------:R-:W-:-:S08]  /*7320*/  ISETP.NE.AND P0, PT, RZ, UR8, PT ;  /* 0x00000008ff007c0c */ /* 0x000fd0000bf05270 */
[----:B-----5:R-:W0:-:S00]  /*7330*/  USETMAXREG.DEALLOC.CTAPOOL 0x28 ;  /* 0x00000028000079c8 */ /* 0x020e0000080e0500 */
[----:B------:R-:W-:Y:S05]  /*7340*/  @P0 EXIT ;  /* 0x000000000000094d */ /* 0x000fea0003800000 */
[----:B0-----:R-:W-:Y:S01]  /*7350*/  LOP3.LUT P0, RZ, R0, 0xff, RZ, 0xc0, !PT ;  /* 0x000000ff00ff7812 */ /* 0x001fe2000780c0ff */
[----:B------:R-:W-:Y:S02]  /*7360*/  IMAD.MOV.U32 R8, RZ, RZ, 0x1 ;  /* 0x00000001ff087424 */ /* 0x000fe400078e00ff */
[----:B------:R-:W-:-:S10]  /*7370*/  IMAD.MOV.U32 R0, RZ, RZ, RZ ;  /* 0x000000ffff007224 */ /* 0x000fd400078e00ff */
[----:B------:R-:W-:Y:S05]  /*7380*/  @!P0 BRA `(.L_x_162) ;  /* 0x0000000c00a08947 */ /* 0x000fea0003800000 */
[----:B------:R-:W-:Y:S01]  /*7390*/  LOP3.LUT P0, RZ, R4, 0x1f, RZ, 0xc0, !PT ;  /* 0x0000001f04ff7812 */ /* 0x000fe2000780c0ff */
[----:B------:R-:W-:Y:S01]  /*73a0*/  ULDC UR21, c[0x0][0x658] ;  /* 0x0001960000157ab9 */ /* 0x000fe20000000800 */
[----:B------:R-:W-:Y:S01]  /*73b0*/  UMOV UR4, 0xffffffff ;  /* 0xffffffff00047882 */ /* 0x000fe20000000000 */
[----:B------:R-:W-:Y:S01]  /*73c0*/  BSSY B0, `(.L_x_162) ;  /* 0x00000e4000007945 */ /* 0x000fe20003800000 */
[----:B------:R-:W-:Y:S01]  /*73d0*/  USHF.L.U32 UR4, UR4, UR21, URZ ;  /* 0x0000001504047299 */ /* 0x000fe2000800063f */
[C---:B------:R-:W-:Y:S01]  /*73e0*/  ISETP.NE.AND P3, PT, R3.reuse, RZ, PT ;  /* 0x000000ff0300720c */ /* 0x040fe20003f65270 */
[----:B------:R-:W-:Y:S01]  /*73f0*/  IMAD.MOV.U32 R9, RZ, RZ, 0x1 ;  /* 0x00000001ff097424 */ /* 0x000fe200078e00ff */
[----:B------:R-:W-:Y:S01]  /*7400*/  ISETP.NE.OR P0, PT, R3, RZ, !P0 ;  /* 0x000000ff0300720c */ /* 0x000fe20004705670 */
[----:B------:R-:W-:Y:S01]  /*7410*/  IMAD.MOV.U32 R8, RZ, RZ, 0x1 ;  /* 0x00000001ff087424 */ /* 0x000fe200078e00ff */
[----:B------:R-:W-:Y:S01]  /*7420*/  ULDC UR13, c[0x0][0x600] ;  /* 0x00018000000d7ab9 */ /* 0x000fe20000000800 */
[----:B------:R-:W-:Y:S01]  /*7430*/  IMAD.MOV.U32 R0, RZ, RZ, RZ ;  /* 0x000000ffff007224 */ /* 0x000fe200078e00ff */
[----:B------:R-:W-:Y:S01]  /*7440*/  UMOV UR5, 0x1 ;  /* 0x0000000100057882 */ /* 0x000fe20000000000 */
[----:B------:R-:W-:-:S02]  /*7450*/  UIADD3 UR23, UR38, 0x1, URZ ;  /* 0x0000000126177890 */ /* 0x000fc4000fffe03f */
[----:B------:R-:W-:Y:S02]  /*7460*/  ULOP3.LUT UR29, UR39, 0x2, URZ, 0xfc, !UPT ;  /* 0x00000002271d7892 */ /* 0x000fe4000f8efc3f */
[----:B------:R-:W-:Y:S02]  /*7470*/  UIADD3 UR13, UR13, -0x1, URZ ;  /* 0xffffffff0d0d7890 */ /* 0x000fe4000fffe03f */
[----:B------:R-:W-:Y:S02]  /*7480*/  USHF.L.U32 UR21, UR5, UR21, URZ ;  /* 0x0000001505157299 */ /* 0x000fe4000800063f */
[----:B------:R-:W-:Y:S01]  /*7490*/  ULOP3.LUT UR22, URZ, UR4, URZ, 0x33, !UPT ;  /* 0x000000043f167292 */ /* 0x000fe2000f8e333f */
[----:B------:R-:W-:-:S11]  /*74a0*/  ULDC.64 UR14, c[0x0][0x198] ;  /* 0x00006600000e7ab9 */ /* 0x000fd60000000a00 */
.L_x_174:
[----:B------:R-:W-:-:S03]  /*74b0*/  UMOV UR4, 0xffffffff ;  /* 0xffffffff00047882 */ /* 0x000fc60000000000 */
[----:B------:R-:W-:Y:S05]  /*74c0*/  BRA.DIV UR4, `(.L_x_163) ;  /* 0x0000001204687947 */ /* 0x000fea000b800000 */
[----:B------:R-:W-:-:S13]  /*74d0*/  ELECT P6, URZ, PT ;  /* 0x00000000003f782f */ /* 0x000fda00038c0000 */
.L_x_187:
[----:B------:R-:W0:Y:S01]  /*74e0*/  LDC R3, c[0x0][0x28c] ;  /* 0x0000a300ff037b82 */ /* 0x000e220000000800 */
[----:B------:R-:W-:Y:S01]  /*74f0*/  BSSY B1, `(.L_x_164) ;  /* 0x000005b000017945 */ /* 0x000fe20003800000 */
[----:B0-----:R-:W-:-:S13]  /*7500*/  ISETP.LT.OR P6, PT, R3, 0x1, !P6 ;  /* 0x000000010300780c */ /* 0x001fda00077c1670 */
[----:B------:R-:W-:Y:S05]  /*7510*/  @P6 BRA `(.L_x_165) ;  /* 0x0000000400606947 */ /* 0x000fea0003800000 */
[----:B------:R-:W-:Y:S02]  /*7520*/  IMAD.SHL.U32 R6, R2, 0x80, RZ ;  /* 0x0000008002067824 */ /* 0x000fe400078e00ff */
[----:B------:R-:W-:Y:S02]  /*7530*/  IMAD.SHL.U32 R18, R18, 0x40, RZ ;  /* 0x0000004012127824 */ /* 0x000fe400078e00ff */
[----:B------:R-:W-:Y:S02]  /*7540*/  IMAD.MOV.U32 R11, RZ, RZ, RZ ;  /* 0x000000ffff0b7224 */ /* 0x000fe400078e00ff */
[----:B------:R-:W-:Y:S02]  /*7550*/  IMAD.U32 R12, RZ, RZ, UR23 ;  /* 0x00000017ff0c7e24 */ /* 0x000fe4000f8e00ff */
[----:B------:R-:W-:Y:S02]  /*7560*/  IMAD.MOV.U32 R2, RZ, RZ, R8 ;  /* 0x000000ffff027224 */ /* 0x000fe400078e0008 */
[----:B------:R-:W-:-:S07]  /*7570*/  IMAD.MOV.U32 R3, RZ, RZ, R0 ;  /* 0x000000ffff037224 */ /* 0x000fce00078e0000 */
.L_x_169:
[----:B------:R-:W0:Y:S01]  /*7580*/  S2R R5, SR_CgaCtaId ;  /* 0x0000000000057919 */ /* 0x000e220000008800 */
[----:B-1----:R-:W-:-:S04]  /*7590*/  MOV R4, 0x400 ;  /* 0x0000040000047802 */ /* 0x002fc80000000f00 */
[----:B0-----:R-:W-:Y:S02]  /*75a0*/  LEA R10, R5, R4, 0x18 ;  /* 0x00000004050a7211 */ /* 0x001fe400078ec0ff */
[----:B------:R-:W-:Y:S01]  /*75b0*/  SHF.L.U32 R4, R2, 0x1f, RZ ;  /* 0x0000001f02047819 */ /* 0x000fe200000006ff */
[----:B------:R-:W0:Y:S02]  /*75c0*/  @!P3 LDC R5, c[0x0][0x500] ;  /* 0x00014000ff05bb82 */ /* 0x000e240000000800 */
[----:B------:R-:W-:-:S04]  /*75d0*/  IMAD R7, R3, 0x8, R10 ;  /* 0x0000000803077824 */ /* 0x000fc800078e020a */
[----:B------:R-:W1:Y:S02]  /*75e0*/  SYNCS.PHASECHK.TRANS64.TRYWAIT P1, [R7+URZ+0x20], R4 ;  /* 0x00002004070075a7 */ /* 0x000e64000802017f */
[----:B-1----:R-:W-:Y:S05]  /*75f0*/  @!P1 BRA `(.L_x_166) ;  /* 0x00000010003c9947 */ /* 0x002fea0003800000 */
.L_x_188:
[----:B------:R-:W-:Y:S01]  /*7600*/  UPRMT UR4, UR29, 0x9910, URZ ;  /* 0x000099101d047896 */ /* 0x000fe2000800003f */
[----:B0-----:R0:W-:Y:S03]  /*7610*/  @!P3 SYNCS.ARRIVE.TRANS64 RZ, [R7+URZ], R5 ;  /* 0x0000000507ffb9a7 */ /* 0x0011e6000800003f */
[----:B------:R-:W-:-:S06]  /*7620*/  UISETP.NE.AND UP0, UPT, UR4, 0x2, UPT ;  /* 0x000000020400788c */ /* 0x000fcc000bf05270 */
[----:B------:R-:W-:-:S13]  /*7630*/  PLOP3.LUT P1, PT, PT, PT, UP0, 0x80, 0x0 ;  /* 0x000000000000781c */ /* 0x000fda0003f2f008 */
[----:B0-----:R-:W-:Y:S05]  /*7640*/  @P1 BRA `(.L_x_167) ;  /* 0x0000000000041947 */ /* 0x001fea0003800000 */
[----:B------:R-:W-:Y:S01]  /*7650*/  BPT.TRAP 0x1 ;  /* 0x000000040000795c */ /* 0x000fe20000300000 */
.L_x_167:
[----:B------:R-:W-:Y:S05]  /*7660*/  @P0 BRA `(.L_x_168) ;  /* 0x0000000000040947 */ /* 0x000fea0003800000 */
[----:B------:R-:W-:Y:S01]  /*7670*/  BPT.TRAP 0x1 ;  /* 0x000000040000795c */ /* 0x000fe20000300000 */
.L_x_168:
[----:B------:R-:W-:Y:S01]  /*7680*/  R2UR UR56, R10 ;  /* 0x000000000a3872ca */ /* 0x000fe200000e0000 */
[----:B------:R-:W-:Y:S01]  /*7690*/  IMAD R10, R3, 0x8000, R10 ;  /* 0x00008000030a7824 */ /* 0x000fe200078e020a */
[----:B------:R-:W-:Y:S01]  /*76a0*/  R2UR UR10, R11 ;  /* 0x000000000b0a72ca */ /* 0x000fe200000e0000 */
[----:B------:R-:W-:Y:S01]  /*76b0*/  UIADD3 UR30, UP0, UR14, 0xf0, URZ ;  /* 0x000000f00e1e7890 */ /* 0x000fe2000ff1e03f */
[----:B------:R-:W-:Y:S01]  /*76c0*/  R2UR UR16, R3 ;  /* 0x00000000031072ca */ /* 0x000fe200000e0000 */
[----:B------:R-:W-:Y:S01]  /*76d0*/  VIADD R12, R12, 0xffffffff ;  /* 0xffffffff0c0c7836 */ /* 0x000fe20000000000 */
[----:B------:R-:W-:Y:S01]  /*76e0*/  R2UR UR32, R10 ;  /* 0x000000000a2072ca */ /* 0x000fe200000e0000 */
[----:B------:R-:W-:Y:S01]  /*76f0*/  UIADD3.X UR31, URZ, UR15, URZ, UP0, !UPT ;  /* 0x0000000f3f1f7290 */ /* 0x000fe200087fe43f */
[----:B------:R-:W-:Y:S01]  /*7700*/  R2UR UR9, R7 ;  /* 0x00000000070972ca */ /* 0x000fe200000e0000 */
[----:B------:R-:W-:Y:S01]  /*7710*/  UIADD3 UR6, UP1, UR14, 0x1f0, URZ ;  /* 0x000001f00e067890 */ /* 0x000fe2000ff3e03f */
[----:B------:R-:W-:Y:S01]  /*7720*/  R2UR UR11, R18 ;  /* 0x00000000120b72ca */ /* 0x000fe200000e0000 */
[----:B------:R-:W-:Y:S01]  /*7730*/  UMOV UR4, 0x0 ;  /* 0x0000000000047882 */ /* 0x000fe20000000000 */
[----:B------:R-:W-:Y:S01]  /*7740*/  R2UR UR12, R19 ;  /* 0x00000000130c72ca */ /* 0x000fe200000e0000 */
[----:B------:R-:W-:Y:S01]  /*7750*/  UIADD3 UR56, UR56, 0x20180, URZ ;  /* 0x0002018038387890 */ /* 0x000fe2000fffe03f */
[----:B------:R-:W-:Y:S01]  /*7760*/  R2UR UR59, R6 ;  /* 0x00000000063b72ca */ /* 0x000fe200000e0000 */
[----:B------:R-:W-:Y:S01]  /*7770*/  UIADD3 UR50, UR10, 0x20, URZ ;  /* 0x000000200a327890 */ /* 0x000fe2000fffe03f */
[----:B------:R-:W-:Y:S01]  /*7780*/  ISETP.GT.AND P2, PT, R12, 0x1, PT ;  /* 0x000000010c00780c */ /* 0x000fe20003f44270 */
[----:B------:R-:W-:Y:S01]  /*7790*/  ULEA UR56, UR16, UR56, 0x10 ;  /* 0x0000003810387291 */ /* 0x000fe2000f8e803f */
[----:B------:R-:W-:Y:S01]  /*77a0*/  VIADD R3, R3, 0x1 ;  /* 0x0000000103037836 */ /* 0x000fe20000000000 */
[----:B------:R-:W-:Y:S01]  /*77b0*/  UIADD3 UR8, UR32, 0x180, URZ ;  /* 0x0000018020087890 */ /* 0x000fe2000fffe03f */
[----:B------:R-:W-:Y:S01]  /*77c0*/  VIADD R11, R11, 0x80 ;  /* 0x000000800b0b7836 */ /* 0x000fe20000000000 */
[----:B------:R-:W-:-:S02]  /*77d0*/  UIADD3 UR48, UR32, 0x2180, URZ ;  /* 0x0000218020307890 */ /* 0x000fc4000fffe03f */
[----:B------:R-:W-:Y:S01]  /*77e0*/  UIADD3 UR42, UR10, 0x40, URZ ;  /* 0x000000400a2a7890 */ /* 0x000fe2000fffe03f */
[C---:B------:R-:W-:Y:S01]  /*77f0*/  ISETP.NE.AND P1, PT, R3.reuse, 0x4, PT ;  /* 0x000000040300780c */ /* 0x040fe20003f25270 */
[----:B------:R-:W-:Y:S02]  /*7800*/  UIADD3 UR40, UR32, 0x4180, URZ ;  /* 0x0000418020287890 */ /* 0x000fe4000fffe03f */
[----:B------:R-:W-:Y:S01]  /*7810*/  UIADD3 UR34, UR10, 0x60, URZ ;  /* 0x000000600a227890 */ /* 0x000fe2000fffe03f */
[----:B------:R-:W-:Y:S01]  /*7820*/  SEL R5, RZ, 0x1, P1 ;  /* 0x00000001ff057807 */ /* 0x000fe20000800000 */
[----:B------:R-:W-:Y:S01]  /*7830*/  UIADD3 UR32, UR32, 0x6180, URZ ;  /* 0x0000618020207890 */ /* 0x000fe2000fffe03f */
[----:B------:R-:W-:Y:S01]  /*7840*/  SEL R3, R3, RZ, P1 ;  /* 0x000000ff03037207 */ /* 0x000fe20000800000 */
[----:B------:R-:W-:Y:S01]  /*7850*/  UMOV UR5, 0x10000000 ;  /* 0x1000000000057882 */ /* 0x000fe20000000000 */
[----:B------:R-:W-:Y:S01]  /*7860*/  UIADD3.X UR7, URZ, UR15, URZ, UP1, !UPT ;  /* 0x0000000f3f077290 */ /* 0x000fe20008ffe43f */
[----:B------:R0:W-:Y:S01]  /*7870*/  UTMALDG.3D [UR8], [UR30], desc[UR4] ;  /* 0x000004081e0075b4 */ /* 0x0001e20008011000 */
[----:B------:R-:W-:Y:S01]  /*7880*/  UIADD3 UR24, UR56, 0x4000, URZ ;  /* 0x0000400038187890 */ /* 0x000fe2000fffe03f */
[----:B------:R-:W-:Y:S01]  /*7890*/  LOP3.LUT R2, R2, R5, RZ, 0x3c, !PT ;  /* 0x0000000502027212 */ /* 0x000fe200078e3cff */
[----:B------:R-:W-:Y:S01]  /*78a0*/  UIADD3 UR16, UR56, 0x8000, URZ ;  /* 0x0000800038107890 */ /* 0x000fe2000fffe03f */
[----:B------:R-:W-:Y:S01]  /*78b0*/  UMOV UR49, UR9 ;  /* 0x0000000900317c82 */ /* 0x000fe20008000000 */
        /* <DEDUP_REMOVED lines=8> */
[----:B------:R2:W-:Y:S01]  /*7940*/  UTMALDG.3D [UR48], [UR30], desc[UR4] ;  /* 0x000004301e0075b4 */ /* 0x0005e20008011000 */
        /* <DEDUP_REMOVED lines=9> */
[----:B0-----:R-:W-:Y:S01]  /*79e0*/  UIADD3 UR8, UR56, 0xc000, URZ ;  /* 0x0000c00038087890 */ /* 0x001fe2000fffe03f */
[----:B------:R-:W-:Y:S01]  /*79f0*/  UMOV UR19, UR59 ;  /* 0x0000003b00137c82 */ /* 0x000fe20008000000 */
[----:B------:R-:W-:Y:S01]  /*7a00*/  UMOV UR20, UR12 ;  /* 0x0000000c00147c82 */ /* 0x000fe20008000000 */
[----:B------:R-:W-:Y:S01]  /*7a10*/  UMOV UR18, UR42 ;  /* 0x0000002a00127c82 */ /* 0x000fe20008000000 */
[----:B------:R-:W-:Y:S01]  /*7a20*/  UMOV UR11, UR59 ;  /* 0x0000003b000b7c82 */ /* 0x000fe20008000000 */
[----:B------:R2:W-:Y:S01]  /*7a30*/  UTMALDG.3D [UR32], [UR30], desc[UR4] ;  /* 0x000004201e0075b4 */ /* 0x0005e20008011000 */
[----:B------:R-:W-:Y:S01]  /*7a40*/  UMOV UR10, UR34 ;  /* 0x00000022000a7c82 */ /* 0x000fe20008000000 */
[----:B------:R2:W-:Y:S01]  /*7a50*/  UTMALDG.3D [UR56], [UR6], desc[UR4] ;  /* 0x00000438060075b4 */ /* 0x0005e20008011000 */
[----:B------:R2:W-:Y:S01]  /*7a60*/  UTMALDG.3D [UR24], [UR6], desc[UR4] ;  /* 0x00000418060075b4 */ /* 0x0005e20008011000 */
[----:B------:R2:W-:Y:S01]  /*7a70*/  UTMALDG.3D [UR16], [UR6], desc[UR4] ;  /* 0x00000410060075b4 */ /* 0x0005e20008011000 */
[----:B------:R2:W-:Y:S02]  /*7a80*/  UTMALDG.3D [UR8], [UR6], desc[UR4] ;  /* 0x00000408060075b4 */ /* 0x0005e40008011000 */
[----:B--2---:R-:W-:Y:S05]  /*7a90*/  @P2 BRA `(.L_x_169) ;  /* 0xfffffff800b82947 */ /* 0x004fea000383ffff */
.L_x_165:
[----:B------:R-:W-:Y:S05]  /*7aa0*/  BSYNC B1 ;  /* 0x0000000000017941 */ /* 0x000fea0003800000 */
.L_x_164:
[----:B------:R-:W-:Y:S01]  /*7ab0*/  LOP3.LUT P4, RZ, R9, 0xff, RZ, 0xc0, !PT ;  /* 0x000000ff09ff7812 */ /* 0x000fe2000788c0ff */
[----:B------:R-:W-:Y:S01]  /*7ac0*/  VIADD R0, R0, UR38 ;  /* 0x0000002600007c36 */ /* 0x000fe20008000000 */
[----:B------:R-:W-:Y:S01]  /*7ad0*/  ULDC.64 UR4, c[0x0][0x650] ;  /* 0x0001940000047ab9 */ /* 0x000fe20000000a00 */
[----:B------:R-:W-:Y:S01]  /*7ae0*/  BSSY B1, `(.L_x_170) ;  /* 0x000006f000017945 */ /* 0x000fe20003800000 */
[----:B------:R-:W-:Y:S01]  /*7af0*/  IMAD.MOV.U32 R18, RZ, RZ, -0x1 ;  /* 0xffffffffff127424 */ /* 0x000fe200078e00ff */
[----:B------:R-:W-:Y:S01]  /*7b00*/  PRMT R9, RZ, 0x7610, R9 ;  /* 0x00007610ff097816 */ /* 0x000fe20000000009 */
[----:B------:R-:W-:Y:S01]  /*7b10*/  IMAD.MOV.U32 R19, RZ, RZ, -0x1 ;  /* 0xffffffffff137424 */ /* 0x000fe200078e00ff */
[C---:B------:R-:W-:Y:S02]  /*7b20*/  ISETP.GT.U32.AND P1, PT, R0.reuse, 0x3, PT ;  /* 0x000000030000780c */ /* 0x040fe40003f24070 */
[----:B------:R-:W-:Y:S02]  /*7b30*/  SHF.R.U32.HI R2, RZ, 0x2, R0 ;  /* 0x00000002ff027819 */ /* 0x000fe40000011600 */
[----:B------:R-:W-:-:S02]  /*7b40*/  LOP3.LUT R0, R0, 0x3, RZ, 0xc0, !PT ;  /* 0x0000000300007812 */ /* 0x000fc400078ec0ff */
[----:B-1----:R-:W0:Y:S01]  /*7b50*/  @P4 S2R R4, SR_CgaCtaId ;  /* 0x0000000000044919 */ /* 0x002e220000008800 */
[----:B------:R-:W-:Y:S02]  /*7b60*/  @P4 MOV R3, 0x400 ;  /* 0x0000040000034802 */ /* 0x000fe40000000f00 */
[----:B------:R-:W-:-:S04]  /*7b70*/  LOP3.LUT R2, R2, 0x1, RZ, 0xc0, !PT ;  /* 0x0000000102027812 */ /* 0x000fc800078ec0ff */
[----:B------:R-:W-:Y:S02]  /*7b80*/  ISETP.NE.U32.AND P2, PT, R2, 0x1, PT ;  /* 0x000000010200780c */ /* 0x000fe40003f45070 */
[----:B0-----:R-:W-:Y:S01]  /*7b90*/  @P4 LEA R3, R4, R3, 0x18 ;  /* 0x0000000304034211 */ /* 0x001fe200078ec0ff */
[----:B------:R-:W-:-:S03]  /*7ba0*/  IMAD.U32 R4, RZ, RZ, UR38 ;  /* 0x00000026ff047e24 */ /* 0x000fc6000f8e00ff */
[----:B------:R0:W-:Y:S01]  /*7bb0*/  @P4 SYNCS.ARRIVE.TRANS64.A1T0 RZ, [R3+URZ+0x78], RZ ;  /* 0x000078ff03ff49a7 */ /* 0x0001e2000810003f */
[----:B------:R-:W-:Y:S02]  /*7bc0*/  IADD3 R16, P4, R16, UR54, RZ ;  /* 0x0000003610107c10 */ /* 0x000fe4000ff9e0ff */
[----:B------:R-:W-:Y:S02]  /*7bd0*/  ISETP.LT.U32.AND P1, PT, R4, 0x4, P1 ;  /* 0x000000040400780c */ /* 0x000fe40000f21070 */
[----:B------:R-:W-:Y:S02]  /*7be0*/  IADD3.X R17, R17, UR37, RZ, P4, !PT ;  /* 0x0000002511117c10 */ /* 0x000fe4000a7fe4ff */
[----:B------:R-:W-:Y:S02]  /*7bf0*/  ISETP.GE.U32.AND P4, PT, R16, UR4, PT ;  /* 0x0000000410007c0c */ /* 0x000fe4000bf86070 */
[----:B0-----:R-:W-:Y:S02]  /*7c00*/  SEL R3, RZ, 0x1, !P1 ;  /* 0x00000001ff037807 */ /* 0x001fe40004800000 */
[----:B------:R-:W-:-:S02]  /*7c10*/  ISETP.GE.U32.AND.EX P1, PT, R17, UR5, PT, P4 ;  /* 0x0000000511007c0c */ /* 0x000fc4000bf26140 */
[----:B------:R-:W-:-:S04]  /*7c20*/  ISETP.GT.U32.AND P2, PT, R4, 0x3, !P2 ;  /* 0x000000030400780c */ /* 0x000fc80005744070 */
[----:B------:R-:W-:-:S04]  /*7c30*/  SEL R2, RZ, 0x1, !P2 ;  /* 0x00000001ff027807 */ /* 0x000fc80005000000 */
[--C-:B------:R-:W-:Y:S01]  /*7c40*/  LOP3.LUT R8, R2, R8, R3.reuse, 0x96, !PT ;  /* 0x0000000802087212 */ /* 0x100fe200078e9603 */
[----:B------:R-:W-:Y:S01]  /*7c50*/  IMAD.MOV.U32 R2, RZ, RZ, -0x1 ;  /* 0xffffffffff027424 */ /* 0x000fe200078e00ff */
[----:B------:R-:W-:Y:S01]  /*7c60*/  PRMT R3, RZ, 0x7610, R3 ;  /* 0x00007610ff037816 */ /* 0x000fe20000000003 */
[----:B------:R-:W-:Y:S06]  /*7c70*/  @P1 BRA `(.L_x_171) ;  /* 0x0000000400541947 */ /* 0x000fec0003800000 */
[----:B------:R-:W0:Y:S01]  /*7c80*/  S2UR UR4, SR_CTAID.X ;  /* 0x00000000000479c3 */ /* 0x000e220000002500 */
[----:B------:R-:W-:Y:S01]  /*7c90*/  ULDC.64 UR6, c[0x0][0x628] ;  /* 0x00018a0000067ab9 */ /* 0x000fe20000000a00 */
[----:B------:R-:W-:Y:S01]  /*7ca0*/  ULDC UR5, c[0x0][0x150] ;  /* 0x0000540000057ab9 */ /* 0x000fe20000000800 */
[----:B------:R-:W-:Y:S01]  /*7cb0*/  ISETP.NE.U32.AND P1, PT, RZ, UR6, PT ;  /* 0x00000006ff007c0c */ /* 0x000fe2000bf25070 */
[----:B------:R-:W-:Y:S01]  /*7cc0*/  ULDC UR8, c[0x0][0x630] ;  /* 0x00018c0000087ab9 */ /* 0x000fe20000000800 */
[----:B------:R-:W-:Y:S01]  /*7cd0*/  ULDC UR10, c[0x0][0x154] ;  /* 0x00005500000a7ab9 */ /* 0x000fe20000000800 */
[----:B------:R-:W-:Y:S01]  /*7ce0*/  IMAD.MOV.U32 R2, RZ, RZ, R16 ;  /* 0x000000ffff027224 */ /* 0x000fe200078e0010 */
[----:B------:R-:W-:Y:S01]  /*7cf0*/  ISETP.NE.AND.EX P1, PT, RZ, UR7, PT, P1 ;  /* 0x00000007ff007c0c */ /* 0x000fe2000bf25310 */
[----:B------:R-:W1:Y:S01]  /*7d00*/  S2UR UR9, SR_CTAID.Y ;  /* 0x00000000000979c3 */ /* 0x000e620000002600 */
[----:B0-----:R-:W-:-:S05]  /*7d10*/  I2FP.F32.U32 R3, UR4 ;  /* 0x0000000400037c45 */ /* 0x001fca0008201000 */
[----:B------:R-:W-:Y:S01]  /*7d20*/  FMUL R10, R3, UR5 ;  /* 0x00000005030a7c20 */ /* 0x000fe20008400000 */
[----:B------:R-:W-:-:S05]  /*7d30*/  IMAD.MOV.U32 R3, RZ, RZ, R17 ;  /* 0x000000ffff037224 */ /* 0x000fca00078e0011 */
[----:B------:R-:W-:Y:S05]  /*7d40*/  @!P1 BRA `(.L_x_172) ;  /* 0x0000000000289947 */ /* 0x000fea0003800000 */
[----:B------:R-:W-:Y:S02]  /*7d50*/  ULDC UR5, c[0x0][0x634] ;  /* 0x00018d0000057ab9 */ /* 0x000fe40000000800 */
[----:B------:R-:W-:-:S05]  /*7d60*/  IADD3 R7, P1, R16, UR5, RZ ;  /* 0x0000000510077c10 */ /* 0x000fca000ff3e0ff */
[----:B------:R-:W-:-:S04]  /*7d70*/  IMAD.X R11, RZ, RZ, R17, P1 ;  /* 0x000000ffff0b7224 */ /* 0x000fc800008e0611 */
[----:B------:R-:W-:-:S04]  /*7d80*/  IMAD.WIDE.U32 R4, R11, UR6, RZ ;  /* 0x000000060b047c25 */ /* 0x000fc8000f8e00ff */
[----:B------:R-:W-:-:S04]  /*7d90*/  IMAD.WIDE.U32 R4, P1, R7, UR7, R4 ;  /* 0x0000000707047c25 */ /* 0x000fc8000f820004 */
[----:B------:R-:W-:-:S04]  /*7da0*/  IMAD.WIDE.U32 R6, R7, UR6, RZ ;  /* 0x0000000607067c25 */ /* 0x000fc8000f8e00ff */
[----:B------:R-:W-:Y:S01]  /*7db0*/  IMAD.X R3, RZ, RZ, RZ, P1 ;  /* 0x000000ffff037224 */ /* 0x000fe200008e06ff */
[----:B------:R-:W-:Y:S01]  /*7dc0*/  IADD3 RZ, P1, R7, R4, RZ ;  /* 0x0000000407ff7210 */ /* 0x000fe20007f3e0ff */
[----:B------:R-:W-:-:S04]  /*7dd0*/  IMAD.MOV.U32 R2, RZ, RZ, R5 ;  /* 0x000000ffff027224 */ /* 0x000fc800078e0005 */
[----:B------:R-:W-:-:S08]  /*7de0*/  IMAD.WIDE.U32.X R2, R11, UR7, R2, P1 ;  /* 0x000000070b027c25 */ /* 0x000fd000088e0402 */
.L_x_172:
[--C-:B------:R-:W-:Y:S01]  /*7df0*/  SHF.R.U64 R19, R2, UR8, R3.reuse ;  /* 0x0000000802137c19 */ /* 0x100fe20008001203 */
[----:B------:R-:W0:Y:S01]  /*7e00*/  F2I.U32.TRUNC.NTZ R10, R10 ;  /* 0x0000000a000a7305 */ /* 0x000e22000020f000 */
[----:B------:R-:W-:Y:S01]  /*7e10*/  SHF.R.U32.HI R2, RZ, UR8, R3 ;  /* 0x00000008ff027c19 */ /* 0x000fe20008011603 */
[----:B------:R-:W-:Y:S01]  /*7e20*/  ULDC.64 UR6, c[0x0][0x620] ;  /* 0x0001880000067ab9 */ /* 0x000fe20000000a00 */
[----:B------:R-:W-:Y:S01]  /*7e30*/  IADD3 R5, P1, RZ, -R19, RZ ;  /* 0x80000013ff057210 */ /* 0x000fe20007f3e0ff */
[----:B------:R-:W2:Y:S01]  /*7e40*/  LDC R15, c[0x0][0x610] ;  /* 0x00018400ff0f7b82 */ /* 0x000ea20000000800 */
[----:B-1----:R-:W-:Y:S01]  /*7e50*/  I2FP.F32.U32 R4, UR9 ;  /* 0x0000000900047c45 */ /* 0x002fe20008201000 */
[----:B------:R-:W-:Y:S01]  /*7e60*/  ULDC UR8, c[0x0][0x658] ;  /* 0x0001960000087ab9 */ /* 0x000fe20000000800 */
[----:B------:R-:W-:Y:S01]  /*7e70*/  ULDC UR12, c[0x0][0x648] ;  /* 0x00019200000c7ab9 */ /* 0x000fe20000000800 */
[----:B------:R-:W-:Y:S02]  /*7e80*/  IMAD.X R2, RZ, RZ, ~R2, P1 ;  /* 0x000000ffff027224 */ /* 0x000fe400008e0e02 */
[----:B------:R-:W-:Y:S01]  /*7e90*/  FMUL R6, R4, UR10 ;  /* 0x0000000a04067c20 */ /* 0x000fe20008400000 */
[----:B------:R-:W-:Y:S01]  /*7ea0*/  ULDC.64 UR10, c[0x0][0x640] ;  /* 0x00019000000a7ab9 */ /* 0x000fe20000000a00 */
[----:B------:R-:W-:Y:S01]  /*7eb0*/  IMAD R4, R2, UR6, RZ ;  /* 0x0000000602047c24 */ /* 0x000fe2000f8e02ff */
[----:B------:R-:W-:Y:S01]  /*7ec0*/  ISETP.NE.U32.AND P1, PT, RZ, UR10, PT ;  /* 0x0000000aff007c0c */ /* 0x000fe2000bf25070 */
[C---:B------:R-:W-:Y:S01]  /*7ed0*/  IMAD.WIDE.U32 R2, R5.reuse, UR6, R16 ;  /* 0x0000000605027c25 */ /* 0x040fe2000f8e0010 */
[----:B0-----:R-:W-:Y:S01]  /*7ee0*/  R2UR UR5, R10 ;  /* 0x000000000a0572ca */ /* 0x001fe200000e0000 */
[----:B------:R-:W0:Y:S01]  /*7ef0*/  F2I.U32.TRUNC.NTZ R6, R6 ;  /* 0x0000000600067305 */ /* 0x000e22000020f000 */
[----:B------:R-:W-:Y:S01]  /*7f00*/  ULDC UR6, c[0x0][0x618] ;  /* 0x0001860000067ab9 */ /* 0x000fe20000000800 */
[----:B------:R-:W-:Y:S01]  /*7f10*/  IMAD R5, R5, UR7, R4 ;  /* 0x0000000705057c24 */ /* 0x000fe2000f8e0204 */
[----:B------:R-:W-:-:S03]  /*7f20*/  ISETP.NE.AND.EX P1, PT, RZ, UR11, PT, P1 ;  /* 0x0000000bff007c0c */ /* 0x000fc6000bf25310 */
[----:B------:R-:W-:-:S05]  /*7f30*/  IMAD.IADD R3, R3, 0x1, R5 ;  /* 0x0000000103037824 */ /* 0x000fca00078e0205 */
[--C-:B------:R-:W-:Y:S02]  /*7f40*/  SHF.R.U64 R10, R2, UR6, R3.reuse ;  /* 0x00000006020a7c19 */ /* 0x100fe40008001203 */
[----:B------:R-:W-:Y:S01]  /*7f50*/  SHF.R.U32.HI R3, RZ, UR6, R3 ;  /* 0x00000006ff037c19 */ /* 0x000fe20008011603 */
[----:B------:R-:W-:Y:S01]  /*7f60*/  ULDC UR6, c[0x0][0x608] ;  /* 0x0001820000067ab9 */ /* 0x000fe20000000800 */
[----:B0-----:R-:W-:Y:S02]  /*7f70*/  R2UR UR7, R6 ;  /* 0x00000000060772ca */ /* 0x001fe400000e0000 */
[--C-:B------:R-:W-:Y:S02]  /*7f80*/  SHF.R.U64 R12, R10, UR6, R3.reuse ;  /* 0x000000060a0c7c19 */ /* 0x100fe40008001203 */
[----:B------:R-:W-:Y:S01]  /*7f90*/  SHF.R.U32.HI R3, RZ, UR6, R3 ;  /* 0x00000006ff037c19 */ /* 0x000fe20008011603 */
[----:B------:R-:W-:-:S03]  /*7fa0*/  UIADD3 UR6, -UR5, URZ, URZ ;  /* 0x0000003f05067290 */ /* 0x000fc6000fffe13f */
[--C-:B------:R-:W-:Y:S01]  /*7fb0*/  SHF.R.U64 R13, R12, UR8, R3.reuse ;  /* 0x000000080c0d7c19 */ /* 0x100fe20008001203 */
[----:B------:R-:W-:Y:S01]  /*7fc0*/  ULDC UR5, c[0x0][0x144] ;  /* 0x0000510000057ab9 */ /* 0x000fe20000000800 */
[----:B------:R-:W-:-:S03]  /*7fd0*/  SHF.R.U32.HI R3, RZ, UR8, R3 ;  /* 0x00000008ff037c19 */ /* 0x000fc60008011603 */
[----:B------:R-:W-:Y:S01]  /*7fe0*/  IMAD.MOV.U32 R2, RZ, RZ, R13 ;  /* 0x000000ffff027224 */ /* 0x000fe200078e000d */
[----:B------:R-:W-:Y:S06]  /*7ff0*/  @!P1 BRA `(.L_x_173) ;  /* 0x0000000000289947 */ /* 0x000fec0003800000 */
        /* <DEDUP_REMOVED lines=10> */
.L_x_173:
[----:B------:R-:W-:Y:S01]  /*80a0*/  UISETP.NE.AND UP0, UPT, UR45, URZ, UPT ;  /* 0x0000003f2d00728c */ /* 0x000fe2000bf05270 */
[----:B------:R-:W-:Y:S01]  /*80b0*/  SHF.R.U64 R3, R2, UR12, R3 ;  /* 0x0000000c02037c19 */ /* 0x000fe20008001203 */
[----:B------:R-:W-:Y:S01]  /*80c0*/  UIADD3 UR7, -UR7, URZ, URZ ;  /* 0x0000003f07077290 */ /* 0x000fe2000fffe13f */
[----:B------:R-:W-:Y:S01]  /*80d0*/  LOP3.LUT R2, R12, UR22, RZ, 0xc0, !PT ;  /* 0x000000160c027c12 */ /* 0x000fe2000f8ec0ff */
[----:B------:R-:W-:Y:S01]  /*80e0*/  UIMAD UR4, UR5, UR6, UR4 ;  /* 0x00000006050472a4 */ /* 0x000fe2000f8e0204 */
[----:B------:R-:W-:Y:S01]  /*80f0*/  LOP3.LUT R5, R10, UR13, RZ, 0xc0, !PT ;  /* 0x0000000d0a057c12 */ /* 0x000fe2000f8ec0ff */
[----:B------:R-:W-:Y:S01]  /*8100*/  IMAD.MOV R4, RZ, RZ, -R3 ;  /* 0x000000ffff047224 */ /* 0x000fe200078e0a03 */
[----:B------:R-:W-:Y:S01]  /*8110*/  ULDC UR5, c[0x0][0x148] ;  /* 0x0000520000057ab9 */ /* 0x000fe20000000800 */
[----:B------:R-:W-:Y:S01]  /*8120*/  IMAD R18, R3, UR21, R2 ;  /* 0x0000001503127c24 */ /* 0x000fe2000f8e0202 */
[----:B------:R-:W-:Y:S01]  /*8130*/  PLOP3.LUT P1, PT, PT, PT, UP0, 0x80, 0x0 ;  /* 0x000000000000781c */ /* 0x000fe20003f2f008 */
[----:B------:R-:W-:Y:S01]  /*8140*/  IMAD.MOV.U32 R3, RZ, RZ, 0x1 ;  /* 0x00000001ff037424 */ /* 0x000fe200078e00ff */
[----:B------:R-:W-:-:S03]  /*8150*/  @UP0 UIMAD UR4, UR5, UR7, UR9 ;  /* 0x00000007050402a4 */ /* 0x000fc6000f8e0209 */
[----:B------:R-:W-:Y:S02]  /*8160*/  ULDC UR5, c[0x0][0x638] ;  /* 0x00018e0000057ab9 */ /* 0x000fe40000000800 */
[----:B------:R-:W-:Y:S02]  /*8170*/  IMAD R2, R4, UR5, R13 ;  /* 0x0000000504027c24 */ /* 0x000fe4000f8e020d */
[----:B--2---:R-:W-:Y:S01]  /*8180*/  IMAD R18, R18, R15, UR4 ;  /* 0x0000000412127e24 */ /* 0x004fe2000f8e020f */
[----:B------:R-:W-:Y:S02]  /*8190*/  ULDC UR4, c[0x0][0x600] ;  /* 0x0001800000047ab9 */ /* 0x000fe40000000800 */
[----:B------:R-:W-:-:S05]  /*81a0*/  IMAD R5, R2, UR4, R5 ;  /* 0x0000000402057c24 */ /* 0x000fca000f8e0205 */
[----:B------:R-:W-:Y:S02]  /*81b0*/  SEL R2, R5, R18, !P1 ;  /* 0x0000001205027207 */ /* 0x000fe40004800000 */
[----:B------:R-:W-:-:S07]  /*81c0*/  SEL R18, R18, R5, !P1 ;  /* 0x0000000512127207 */ /* 0x000fce0004800000 */
.L_x_171:
[----:B------:R-:W-:Y:S05]  /*81d0*/  BSYNC B1 ;  /* 0x0000000000017941 */ /* 0x000fea0003800000 */
.L_x_170:
[----:B------:R-:W-:-:S13]  /*81e0*/  LOP3.LUT P1, RZ, R3, 0xff, RZ, 0xc0, !PT ;  /* 0x000000ff03ff7812 */ /* 0x000fda000782c0ff */
[----:B------:R-:W-:Y:S05]  /*81f0*/  @P1 BRA `(.L_x_174) ;  /* 0xfffffff000ac1947 */ /* 0x000fea000383ffff */
[----:B------:R-:W-:Y:S05]  /*8200*/  BSYNC B0 ;  /* 0x0000000000007941 */ /* 0x000fea0003800000 */
.L_x_162:
[----:B------:R-:W-:-:S03]  /*8210*/  UMOV UR4, 0xffffffff ;  /* 0xffffffff00047882 */ /* 0x000fc60000000000 */
[----:B------:R-:W-:Y:S05]  /*8220*/  BRA.DIV UR4, `(.L_x_175) ;  /* 0x0000000604447947 */ /* 0x000fea000b800000 */
[----:B------:R-:W-:-:S13]  /*8230*/  ELECT P6, URZ, PT ;  /* 0x00000000003f782f */ /* 0x000fda00038c0000 */
.L_x_191:
[----:B------:R-:W-:Y:S04]  /*8240*/  BSSY B0, `(.L_x_176) ;  /* 0x000002c000007945 */ /* 0x000fe80003800000 */
[----:B------:R-:W-:Y:S05]  /*8250*/  @!P6 BRA `(.L_x_177) ;  /* 0x0000000000a8e947 */ /* 0x000fea0003800000 */
[----:B------:R-:W-:-:S04]  /*8260*/  ULOP3.LUT UR4, UR39, 0x2, URZ, 0xfc, !UPT ;  /* 0x0000000227047892 */ /* 0x000fc8000f8efc3f */
[----:B------:R-:W-:-:S06]  /*8270*/  UISETP.NE.AND UP0, UPT, UR4, 0x3, UPT ;  /* 0x000000030400788c */ /* 0x000fcc000bf05270 */
[----:B------:R-:W-:-:S13]  /*8280*/  PLOP3.LUT P0, PT, PT, PT, UP0, 0x80, 0x0 ;  /* 0x000000000000781c */ /* 0x000fda0003f0f008 */
[----:B------:R-:W-:Y:S05]  /*8290*/  @!P0 BRA `(.L_x_178) ;  /* 0x0000000000048947 */ /* 0x000fea0003800000 */
[----:B------:R-:W-:Y:S01]  /*82a0*/  BPT.TRAP 0x1 ;  /* 0x000000040000795c */ /* 0x000fe20000300000 */
.L_x_178:
[----:B------:R-:W0:Y:S01]  /*82b0*/  S2R R3, SR_CgaCtaId ;  /* 0x0000000000037919 */ /* 0x000e220000008800 */
[----:B------:R-:W-:-:S04]  /*82c0*/  MOV R2, 0x400 ;  /* 0x0000040000027802 */ /* 0x000fc80000000f00 */
[----:B0-----:R-:W-:Y:S02]  /*82d0*/  LEA R3, R3, R2, 0x18 ;  /* 0x0000000203037211 */ /* 0x001fe400078ec0ff */
[----:B------:R-:W-:-:S03]  /*82e0*/  SHF.L.U32 R2, R8, 0x1f, RZ ;  /* 0x0000001f08027819 */ /* 0x000fc600000006ff */
[----:B------:R-:W-:-:S04]  /*82f0*/  VIADD R3, R3, 0x20 ;  /* 0x0000002003037836 */ /* 0x000fc80000000000 */
[C---:B------:R-:W-:Y:S02]  /*8300*/  IMAD R7, R0.reuse, 0x8, R3 ;  /* 0x0000000800077824 */ /* 0x040fe400078e0203 */
[----:B------:R-:W-:Y:S02]  /*8310*/  VIADD R0, R0, 0x1 ;  /* 0x0000000100007836 */ /* 0x000fe40000000000 */
[----:B------:R-:W0:Y:S03]  /*8320*/  SYNCS.PHASECHK.TRANS64.TRYWAIT P0, [R7+URZ], R2 ;  /* 0x00000002070075a7 */ /* 0x000e26000800017f */
[----:B------:R-:W-:-:S04]  /*8330*/  ISETP.NE.AND P1, PT, R0, 0x4, PT ;  /* 0x000000040000780c */ /* 0x000fc80003f25270 */
[----:B------:R-:W-:Y:S02]  /*8340*/  SEL R5, RZ, 0x1, P1 ;  /* 0x00000001ff057807 */ /* 0x000fe40000800000 */
[----:B------:R-:W-:Y:S02]  /*8350*/  SEL R0, R0, RZ, P1 ;  /* 0x000000ff00007207 */ /* 0x000fe40000800000 */
[----:B------:R-:W-:-:S03]  /*8360*/  LOP3.LUT R5, R8, R5, RZ, 0x3c, !PT ;  /* 0x0000000508057212 */ /* 0x000fc600078e3cff */
[----:B------:R-:W-:Y:S01]  /*8370*/  IMAD R9, R0, 0x8, R3 ;  /* 0x0000000800097824 */ /* 0x000fe200078e0203 */
[----:B------:R-:W-:Y:S01]  /*8380*/  SHF.L.U32 R4, R5, 0x1f, RZ ;  /* 0x0000001f05047819 */ /* 0x000fe200000006ff */
[----:B0-----:R-:W-:Y:S06]  /*8390*/  @!P0 BRA `(.L_x_179) ;  /* 0x0000000400088947 */ /* 0x001fec0003800000 */
.L_x_192:
[----:B------:R-:W1:Y:S01]  /*83a0*/  SYNCS.PHASECHK.TRANS64.TRYWAIT P0, [R9+URZ], R4 ;  /* 0x00000004090075a7 */ /* 0x000e62000800017f */
[----:B------:R-:W-:-:S05]  /*83b0*/  VIADD R0, R0, 0x1 ;  /* 0x0000000100007836 */ /* 0x000fca0000000000 */
[----:B------:R-:W-:-:S04]  /*83c0*/  ISETP.NE.AND P1, PT, R0, 0x4, PT ;  /* 0x000000040000780c */ /* 0x000fc80003f25270 */
[----:B0-----:R-:W-:Y:S02]  /*83d0*/  SEL R2, RZ, 0x1, P1 ;  /* 0x00000001ff027807 */ /* 0x001fe40000800000 */
[----:B------:R-:W-:Y:S02]  /*83e0*/  SEL R0, R0, RZ, P1 ;  /* 0x000000ff00007207 */ /* 0x000fe40000800000 */
[----:B------:R-:W-:-:S03]  /*83f0*/  LOP3.LUT R7, R5, R2, RZ, 0x3c, !PT ;  /* 0x0000000205077212 */ /* 0x000fc600078e3cff */
[----:B------:R-:W-:Y:S01]  /*8400*/  IMAD R6, R0, 0x8, R3 ;  /* 0x0000000800067824 */ /* 0x000fe200078e0203 */
[----:B------:R-:W-:Y:S01]  /*8410*/  SHF.L.U32 R5, R7, 0x1f, RZ ;  /* 0x0000001f07057819 */ /* 0x000fe200000006ff */
[----:B-1----:R-:W-:Y:S06]  /*8420*/  @!P0 BRA `(.L_x_180) ;  /* 0x0000000000f88947 */ /* 0x002fec0003800000 */
.L_x_193:
[----:B------:R-:W1:Y:S01]  /*8430*/  SYNCS.PHASECHK.TRANS64.TRYWAIT P0, [R6+URZ], R5 ;  /* 0x00000005060075a7 */ /* 0x000e62000800017f */
[----:B------:R-:W-:-:S05]  /*8440*/  VIADD R0, R0, 0x1 ;  /* 0x0000000100007836 */ /* 0x000fca0000000000 */
[----:B------:R-:W-:-:S04]  /*8450*/  ISETP.NE.AND P1, PT, R0, 0x4, PT ;  /* 0x000000040000780c */ /* 0x000fc80003f25270 */
[----:B------:R-:W-:Y:S02]  /*8460*/  SEL R2, RZ, 0x1, P1 ;  /* 0x00000001ff027807 */ /* 0x000fe40000800000 */
[----:B------:R-:W-:Y:S02]  /*8470*/  SEL R0, R0, RZ, P1 ;  /* 0x000000ff00007207 */ /* 0x000fe40000800000 */
[----:B------:R-:W-:Y:S01]  /*8480*/  LOP3.LUT R2, R7, R2, RZ, 0x3c, !PT ;  /* 0x0000000207027212 */ /* 0x000fe200078e3cff */
[----:B-1----:R-:W-:Y:S06]  /*8490*/  @!P0 BRA `(.L_x_181) ;  /* 0x0000000000f08947 */ /* 0x002fec0003800000 */
.L_x_194:
[----:B------:R-:W-:Y:S01]  /*84a0*/  IMAD R3, R0, 0x8, R3 ;  /* 0x0000000800037824 */ /* 0x000fe200078e0203 */
[----:B------:R-:W-:-:S07]  /*84b0*/  SHF.L.U32 R0, R2, 0x1f, RZ ;  /* 0x0000001f02007819 */ /* 0x000fce00000006ff */
.L_x_182:
[----:B--2---:R2:W3:Y:S02]  /*84c0*/  SYNCS.PHASECHK.TRANS64.TRYWAIT P0, [R3+URZ], R0 ;  /* 0x00000000030075a7 */ /* 0x0044e4000800017f */
[----:B---3--:R-:W-:Y:S05]  /*84d0*/  @!P0 NANOSLEEP.SYNCS 0x989680 ;  /* 0x009896800000895d */ /* 0x008fea0003900000 */
[----:B------:R-:W3:Y:S02]  /*84e0*/  @!P0 SYNCS.PHASECHK.TRANS64 P0, [R3+URZ], R0 ;  /* 0x00000000030085a7 */ /* 0x000ee4000800007f */
[----:B---3--:R-:W-:Y:S05]  /*84f0*/  @!P0 BRA `(.L_x_182) ;  /* 0xfffffffc00f08947 */ /* 0x008fea000383ffff */
.L_x_177:
[----:B------:R-:W-:Y:S05]  /*8500*/  BSYNC B0 ;  /* 0x0000000000007941 */ /* 0x000fea0003800000 */
.L_x_176:
[----:B------:R-:W-:Y:S05]  /*8510*/  EXIT ;  /* 0x000000000000794d */ /* 0x000fea0003800000 */
.L_x_14:
[----:B0-----:R0:W1:Y:S02]  /*8520*/  SYNCS.PHASECHK.TRANS64.TRYWAIT P0, [R95+URZ+-0x8], R0 ;  /* 0xfffff8005f0075a7 */ /* 0x001064000800017f */
[----:B-1----:R-:W-:Y:S05]  /*8530*/  @!P0 NANOSLEEP.SYNCS 0x989680 ;  /* 0x009896800000895d */ /* 0x002fea0003900000 */
[----:B------:R-:W1:Y:S02]  /*8540*/  @!P0 SYNCS.PHASECHK.TRANS64 P0, [R95+URZ+-0x8], R0 ;  /* 0xfffff8005f0085a7 */ /* 0x000e64000800007f */
[----:B-1----:R-:W-:Y:S05]  /*8550*/  @!P0 BRA `(.L_x_14) ;  /* 0xfffffffc00f08947 */ /* 0x002fea000383ffff */
[----:B------:R-:W-:Y:S05]  /*8560*/  BRA `(.L_x_183) ;  /* 0xffffff9000387947 */ /* 0x000fea000383ffff */
.L_x_19:
[----:B-1----:R1:W2:Y:S02]  /*8570*/  SYNCS.PHASECHK.TRANS64.TRYWAIT P1, [R3+URZ], R0 ;  /* 0x00000000030075a7 */ /* 0x0022a4000802017f */
[----:B--2---:R-:W-:Y:S05]  /*8580*/  @!P1 NANOSLEEP.SYNCS 0x989680 ;  /* 0x009896800000995d */ /* 0x004fea0003900000 */
[----:B------:R-:W2:Y:S02]  /*8590*/  @!P1 SYNCS.PHASECHK.TRANS64 P1, [R3+URZ], R0 ;  /* 0x00000000030095a7 */ /* 0x000ea4000802007f */
[----:B--2---:R-:W-:Y:S05]  /*85a0*/  @!P1 BRA `(.L_x_19) ;  /* 0xfffffffc00f09947 */ /* 0x004fea000383ffff */
[----:B------:R-:W-:Y:S05]  /*85b0*/  BRA `(.L_x_18) ;  /* 0xffffff9000b07947 */ /* 0x000fea000383ffff */
.L_x_24:
[----:B-1----:R-:W-:-:S04]  /*85c0*/  IMAD.U32 R4, RZ, RZ, UR4 ;  /* 0x00000004ff047e24 */ /* 0x002fc8000f8e00ff */
[----:B------:R1:W2:Y:S03]  /*85d0*/  SYNCS.PHASECHK.TRANS64.TRYWAIT P1, [R4+URZ], R3 ;  /* 0x00000003040075a7 */ /* 0x0002a6000802017f */
[----:B--2---:R-:W-:Y:S05]  /*85e0*/  @!P1 NANOSLEEP.SYNCS 0x989680 ;  /* 0x009896800000995d */ /* 0x004fea0003900000 */
[----:B------:R-:W2:Y:S02]  /*85f0*/  @!P1 SYNCS.PHASECHK.TRANS64 P1, [R4+URZ], R3 ;  /* 0x00000003040095a7 */ /* 0x000ea4000802007f */
[----:B--2---:R-:W-:Y:S05]  /*8600*/  @!P1 BRA `(.L_x_24) ;  /* 0xfffffffc00ec9947 */ /* 0x004fea000383ffff */
[----:B------:R-:W-:Y:S05]  /*8610*/  BRA `(.L_x_23) ;  /* 0xffffff9800d07947 */ /* 0x000fea000383ffff */
.L_x_30:
[----:B0-----:R0:W1:Y:S02]  /*8620*/  SYNCS.PHASECHK.TRANS64.TRYWAIT P0, [R95+URZ+0x8], R0 ;  /* 0x000008005f0075a7 */ /* 0x001064000800017f */
[----:B-1----:R-:W-:Y:S05]  /*8630*/  @!P0 NANOSLEEP.SYNCS 0x989680 ;  /* 0x009896800000895d */ /* 0x002fea0003900000 */
[----:B------:R-:W1:Y:S02]  /*8640*/  @!P0 SYNCS.PHASECHK.TRANS64 P0, [R95+URZ+0x8], R0 ;  /* 0x000008005f0085a7 */ /* 0x000e64000800007f */
[----:B-1----:R-:W-:Y:S05]  /*8650*/  @!P0 BRA `(.L_x_30) ;  /* 0xfffffffc00f08947 */ /* 0x002fea000383ffff */
[----:B------:R-:W-:Y:S05]  /*8660*/  BRA `(.L_x_184) ;  /* 0xffffffa400287947 */ /* 0x000fea000383ffff */
.L_x_163:
[----:B------:R-:W-:Y:S01]  /*8670*/  BSSY B1, `(.L_x_185) ;  /* 0x0000006000017945 */ /* 0x000fe20003800000 */
[----:B------:R-:W-:-:S07]  /*8680*/  IMAD.MOV.U32 R15, RZ, RZ, -0x1 ;  /* 0xffffffffff0f7424 */ /* 0x000fce00078e00ff */
[----:B------:R-:W-:Y:S05]  /*8690*/  WARPSYNC.COLLECTIVE R15, `(.L_x_186) ;  /* 0x000000000f0c7348 */ /* 0x000fea0003c00000 */
[----:B------:R-:W-:Y:S02]  /*86a0*/  ELECT P6, UR62, PT ;  /* 0x00000000003e782f */ /* 0x000fe400038c0000 */
[----:B------:R-:W-:Y:S01]  /*86b0*/  MOV R14, UR62 ;  /* 0x0000003e000e7c02 */ /* 0x000fe20008000f00 */
[----:B------:R-:W-:Y:S10]  /*86c0*/  ENDCOLLECTIVE ;  /* 0x000000000000791b */ /* 0x000ff40003800000 */
.L_x_186:
[----:B------:R-:W-:Y:S05]  /*86d0*/  BSYNC B1 ;  /* 0x0000000000017941 */ /* 0x000fea0003800000 */
.L_x_185:
[----:B------:R-:W-:Y:S05]  /*86e0*/  BRA `(.L_x_187) ;  /* 0xffffffec007c7947 */ /* 0x000fea000383ffff */
.L_x_166:
[----:B-1----:R1:W2:Y:S02]  /*86f0*/  SYNCS.PHASECHK.TRANS64.TRYWAIT P1, [R7+URZ+0x20], R4 ;  /* 0x00002004070075a7 */ /* 0x0022a4000802017f */
[----:B--2---:R-:W-:Y:S05]  /*8700*/  @!P1 NANOSLEEP.SYNCS 0x989680 ;  /* 0x009896800000995d */ /* 0x004fea0003900000 */
[----:B------:R-:W2:Y:S02]  /*8710*/  @!P1 SYNCS.PHASECHK.TRANS64 P1, [R7+URZ+0x20], R4 ;  /* 0x00002004070095a7 */ /* 0x000ea4000802007f */
[----:B--2---:R-:W-:Y:S05]  /*8720*/  @!P1 BRA `(.L_x_166) ;  /* 0xfffffffc00f09947 */ /* 0x004fea000383ffff */
[----:B------:R-:W-:Y:S05]  /*8730*/  BRA `(.L_x_188) ;  /* 0xffffffec00b07947 */ /* 0x000fea000383ffff */
.L_x_175:
[----:B------:R-:W-:Y:S01]  /*8740*/  BSSY B0, `(.L_x_189) ;  /* 0x0000006000007945 */ /* 0x000fe20003800000 */
[----:B------:R-:W-:-:S07]  /*8750*/  IMAD.MOV.U32 R15, RZ, RZ, -0x1 ;  /* 0xffffffffff0f7424 */ /* 0x000fce00078e00ff */
[----:B------:R-:W-:Y:S05]  /*8760*/  WARPSYNC.COLLECTIVE R15, `(.L_x_190) ;  /* 0x000000000f0c7348 */ /* 0x000fea0003c00000 */
[----:B------:R-:W-:Y:S02]  /*8770*/  ELECT P6, UR62, PT ;  /* 0x00000000003e782f */ /* 0x000fe400038c0000 */
[----:B------:R-:W-:Y:S01]  /*8780*/  MOV R14, UR62 ;  /* 0x0000003e000e7c02 */ /* 0x000fe20008000f00 */
[----:B------:R-:W-:Y:S10]  /*8790*/  ENDCOLLECTIVE ;  /* 0x000000000000791b */ /* 0x000ff40003800000 */
.L_x_190:
[----:B------:R-:W-:Y:S05]  /*87a0*/  BSYNC B0 ;  /* 0x0000000000007941 */ /* 0x000fea0003800000 */
.L_x_189:
[----:B------:R-:W-:Y:S05]  /*87b0*/  BRA `(.L_x_191) ;  /* 0xfffffff800a07947 */ /* 0x000fea000383ffff */
.L_x_179:
[----:B0-----:R0:W1:Y:S02]  /*87c0*/  SYNCS.PHASECHK.TRANS64.TRYWAIT P0, [R7+URZ], R2 ;  /* 0x00000002070075a7 */ /* 0x001064000800017f */
[----:B-1----:R-:W-:Y:S05]  /*87d0*/  @!P0 NANOSLEEP.SYNCS 0x989680 ;  /* 0x009896800000895d */ /* 0x002fea0003900000 */
[----:B------:R-:W1:Y:S02]  /*87e0*/  @!P0 SYNCS.PHASECHK.TRANS64 P0, [R7+URZ], R2 ;  /* 0x00000002070085a7 */ /* 0x000e64000800007f */
[----:B-1----:R-:W-:Y:S05]  /*87f0*/  @!P0 BRA `(.L_x_179) ;  /* 0xfffffffc00f08947 */ /* 0x002fea000383ffff */
[----:B------:R-:W-:Y:S05]  /*8800*/  BRA `(.L_x_192) ;  /* 0xfffffff800e47947 */ /* 0x000fea000383ffff */
.L_x_180:
[----:B0-----:R0:W1:Y:S02]  /*8810*/  SYNCS.PHASECHK.TRANS64.TRYWAIT P0, [R9+URZ], R4 ;  /* 0x00000004090075a7 */ /* 0x001064000800017f */
[----:B-1----:R-:W-:Y:S05]  /*8820*/  @!P0 NANOSLEEP.SYNCS 0x989680 ;  /* 0x009896800000895d */ /* 0x002fea0003900000 */
[----:B------:R-:W1:Y:S02]  /*8830*/  @!P0 SYNCS.PHASECHK.TRANS64 P0, [R9+URZ], R4 ;  /* 0x00000004090085a7 */ /* 0x000e64000800007f */
[----:B-1----:R-:W-:Y:S05]  /*8840*/  @!P0 BRA `(.L_x_180) ;  /* 0xfffffffc00f08947 */ /* 0x002fea000383ffff */
[----:B------:R-:W-:Y:S05]  /*8850*/  BRA `(.L_x_193) ;  /* 0xfffffff800f47947 */ /* 0x000fea000383ffff */
.L_x_181:
[----:B-1----:R1:W2:Y:S02]  /*8860*/  SYNCS.PHASECHK.TRANS64.TRYWAIT P0, [R6+URZ], R5 ;  /* 0x00000005060075a7 */ /* 0x0022a4000800017f */
[----:B--2---:R-:W-:Y:S05]  /*8870*/  @!P0 NANOSLEEP.SYNCS 0x989680 ;  /* 0x009896800000895d */ /* 0x004fea0003900000 */
[----:B------:R-:W2:Y:S02]  /*8880*/  @!P0 SYNCS.PHASECHK.TRANS64 P0, [R6+URZ], R5 ;  /* 0x00000005060085a7 */ /* 0x000ea4000800007f */
[----:B--2---:R-:W-:Y:S05]  /*8890*/  @!P0 BRA `(.L_x_181) ;  /* 0xfffffffc00f08947 */ /* 0x004fea000383ffff */
[----:B------:R-:W-:Y:S05]  /*88a0*/  BRA `(.L_x_194) ;  /* 0xfffffff800fc7947 */ /* 0x000fea000383ffff */
.L_x_195:
[----:B------:R-:W-:-:S00]  /*88b0*/  BRA `(.L_x_195) ;  /* 0xfffffffc00fc7947 */ /* 0x000fc0000383ffff */
[----:B------:R-:W-:-:S00]  /*88c0*/  NOP ;  /* 0x0000000000007918 */ /* 0x000fc00000000000 */
        /* <DEDUP_REMOVED lines=11> */
.L_x_196:


//--------------------- .nv.global.init           --------------------------
	.section	.nv.global.init,"aw",@progbits
.nv.global.init:
	.type		$str$22,@object
	.size		$str$22,($str$23 - $str$22)
$str$22:
        /*0000*/ 	.byte	0x6b, 0x5f, 0x74, 0x69, 0x6c, 0x65, 0x5f, 0x63, 0x6f, 0x75, 0x6e, 0x74, 0x20, 0x3e, 0x3d, 0x20
        /*0010*/ 	.byte	0x31, 0x00
	.type		$str$23,@object
	.size		$str$23,(__unnamed_1 - $str$23)
$str$23:
        /*0012*/ 	.byte	0x2f, 0x74, 0x6d, 0x70, 0x2f, 0x63, 0x75, 0x74, 0x6c, 0x61, 0x73, 0x73, 0x5f, 0x73, 0x77, 0x65
        /*0022*/ 	.byte	0x65, 0x70, 0x5f, 0x73, 0x72, 0x63, 0x2f, 0x69, 0x6e, 0x63, 0x6c, 0x75, 0x64, 0x65, 0x2f, 0x63
        /*0032*/ 	.byte	0x75, 0x74, 0x6c, 0x61, 0x73, 0x73, 0x2f, 0x67, 0x65, 0x6d, 0x6d, 0x2f, 0x63, 0x6f, 0x6c, 0x6c
        /*0042*/ 	.byte	0x65, 0x63, 0x74, 0x69, 0x76, 0x65, 0x2f, 0x73, 0x6d, 0x39, 0x30, 0x5f, 0x6d, 0x6d, 0x61, 0x5f
        /*0052*/ 	.byte	0x74, 0x6d, 0x61, 0x5f, 0x67, 0x6d, 0x6d, 0x61, 0x5f, 0x73, 0x73, 0x5f, 0x77, 0x61, 0x72, 0x70
        /*0062*/ 	.byte	0x73, 0x70, 0x65, 0x63, 0x69, 0x61, 0x6c, 0x69, 0x7a, 0x65, 0x64, 0x2e, 0x68, 0x70, 0x70, 0x00
	.type		__unnamed_1,@object
	.size		__unnamed_1,(.L_0 - __unnamed_1)
__unnamed_1:
        /*0072*/ 	.byte	0x76, 0x6f, 0x69, 0x64, 0x20, 0x63, 0x75, 0x74, 0x6c, 0x61, 0x73, 0x73, 0x3a, 0x3a, 0x67, 0x65
        /* <DEDUP_REMOVED lines=176> */
        /*0b82*/ 	.byte	0x3a, 0x3a, 0x69, 0x64, 0x65, 0x6e, 0x74, 0x69, 0x74, 0x79, 0x5d, 0x00
.L_0:


//--------------------- .nv.shared._ZN7cutlass13device_kernelINS_4gemm6kernel13GemmUniversalIN4cute5tupleIJiiiiEEENS1_10collective13CollectiveMmaINS1_34MainloopSm90TmaGmmaWarpSpecializedILi4ENS5_IJNS4_1CILi1EEESB_SB_EEENS1_32KernelTmaWarpSpecializedPingpongEEENS5_IJNSA_ILi64EEENSA_ILi128EEESG_EEENS_10tfloat32_tENS5_IJlSB_lEEESI_SJ_NS4_8TiledMMAINS4_8MMA_AtomIJNS4_4SM904GMMA30MMA_64x128x8_F32TF32TF32_SS_TNILNSN_7ScaleInE1ELSP_1EEEEEENS4_6LayoutISC_NS5_IJNSA_ILi0EEEST_ST_EEEEENS5_IJNS4_10UnderscoreESW_SW_EEEEENS4_13SM90_TMA_LOADENS4_14ComposedLayoutINS4_7SwizzleILi3ELi4ELi3EEENS4_18smem_ptr_flag_bitsILi32EEENSS_INS5_IJNSA_ILi8EEENSA_ILi32EEEEEENS5_IJS16_SB_EEEEEEEvNS4_8identityESZ_S1A_vS1B_EENS_8epilogue10collective6detail29Sm90TmaWarpSpecializedAdapterINS1E_15DefaultEpilogueISI_SJ_SJ_NS1D_6thread17LinearCombinationISI_Li1EffLNS1I_9ScaleType4KindE0ELNS_15FloatRoundStyleE2ESI_EENS1_15EpilogueDefaultEEEEEvvEEEEvNT_6ParamsE --------------------------
	.section	.nv.shared._ZN7cutlass13device_kernelINS_4gemm6kernel13GemmUniversalIN4cute5tupleIJiiiiEEENS1_10collective13CollectiveMmaINS1_34MainloopSm90TmaGmmaWarpSpecializedILi4ENS5_IJNS4_1CILi1EEESB_SB_EEENS1_32KernelTmaWarpSpecializedPingpongEEENS5_IJNSA_ILi64EEENSA_ILi128EEESG_EEENS_10tfloat32_tENS5_IJlSB_lEEESI_SJ_NS4_8TiledMMAINS4_8MMA_AtomIJNS4_4SM904GMMA30MMA_64x128x8_F32TF32TF32_SS_TNILNSN_7ScaleInE1ELSP_1EEEEEENS4_6LayoutISC_NS5_IJNSA_ILi0EEEST_ST_EEEEENS5_IJNS4_10UnderscoreESW_SW_EEEEENS4_13SM90_TMA_LOADENS4_14ComposedLayoutINS4_7SwizzleILi3ELi4ELi3EEENS4_18smem_ptr_flag_bitsILi32EEENSS_INS5_IJNSA_ILi8EEENSA_ILi32EEEEEENS5_IJS16_SB_EEEEEEEvNS4_8identityESZ_S1A_vS1B_EENS_8epilogue10collective6detail29Sm90TmaWarpSpecializedAdapterINS1E_15DefaultEpilogueISI_SJ_SJ_NS1D_6thread17LinearCombinationISI_Li1EffLNS1I_9ScaleType4KindE0ELNS_15FloatRoundStyleE2ESI_EENS1_15EpilogueDefaultEEEEEvvEEEEvNT_6ParamsE,"aw",@nobits
	.sectionflags	@""
	.align	16
	.zero		1024


//--------------------- .nv.shared.reserved.0     --------------------------
	.section	.nv.shared.reserved.0,"aw",@nobits
	.weak		__nv_reservedSMEM_offset_0_alias
	.size		__nv_reservedSMEM_offset_0_alias, 0, 0
	.other		__nv_reservedSMEM_offset_0_alias,@"STO_CUDA_RESERVED_SHARED STV_DEFAULT"
__nv_reservedSMEM_offset_0_alias:
	.zero		0


//--------------------- .nv.global                --------------------------
	.section	.nv.global,"aw",@nobits
.nv.global:
	.type		_ZN39_INTERNAL_5c9cb6c2_4_k_cu_b319d7fc_61154cute1_E,@object
	.size		_ZN39_INTERNAL_5c9cb6c2_4_k_cu_b319d7fc_61154cute1_E,(_ZN39_INTERNAL_5c9cb6c2_4_k_cu_b319d7fc_61154cuda3std3__45__cpo6cbeginE - _ZN39_INTERNAL_5c9cb6c2_4_k_cu_b319d7fc_61154cute1_E)
_ZN39_INTERNAL_5c9cb6c2_4_k_cu_b319d7fc_61154cute1_E:
	.zero		1
	.type		_ZN39_INTERNAL_5c9cb6c2_4_k_cu_b319d7fc_61154cuda3std3__45__cpo6cbeginE,@object
	.size		_ZN39_INTERNAL_5c9cb6c2_4_k_cu_b319d7fc_61154cuda3std3__45__cpo6cbeginE,(_ZN39_INTERNAL_5c9cb6c2_4_k_cu_b319d7fc_61154cuda3std3__48in_placeE - _ZN39_INTERNAL_5c9cb6c2_4_k_cu_b319d7fc_61154cuda3std3__45__cpo6cbeginE)
_ZN39_INTERNAL_5c9cb6c2_4_k_cu_b319d7fc_61154cuda3std3__45__cpo6cbeginE:
	.zero		1
	.type		_ZN39_INTERNAL_5c9cb6c2_4_k_cu_b319d7fc_61154cuda3std3__48in_placeE,@object
	.size		_ZN39_INTERNAL_5c9cb6c2_4_k_cu_b319d7fc_61154cuda3std3__48in_placeE,(_ZN39_INTERNAL_5c9cb6c2_4_k_cu_b319d7fc_61154cuda3std6ranges3__45__cpo9iter_moveE - _ZN39_INTERNAL_5c9cb6c2_4_k_cu_b319d7fc_61154cuda3std3__48in_placeE)
_ZN39_INTERNAL_5c9cb6c2_4_k_cu_b319d7fc_61154cuda3std3__48in_placeE:
	.zero		1
	.type		_ZN39_INTERNAL_5c9cb6c2_4_k_cu_b319d7fc_61154cuda3std6ranges3__45__cpo9iter_moveE,@object
	.size		_ZN39_INTERNAL_5c9cb6c2_4_k_cu_b319d7fc_61154cuda3std6ranges3__45__cpo9iter_moveE,(_ZN39_INTERNAL_5c9cb6c2_4_k_cu_b319d7fc_61154cuda3std3__45__cpo5beginE - _ZN39_INTERNAL_5c9cb6c2_4_k_cu_b319d7fc_61154cuda3std6ranges3__45__cpo9iter_moveE)
_ZN39_INTERNAL_5c9cb6c2_4_k_cu_b319d7fc_61154cuda3std6ranges3__45__cpo9iter_moveE:
	.zero		1
	.type		_ZN39_INTERNAL_5c9cb6c2_4_k_cu_b319d7fc_61154cuda3std3__45__cpo5beginE,@object
	.size		_ZN39_INTERNAL_5c9cb6c2_4_k_cu_b319d7fc_61154cuda3std3__45__cpo5beginE,(_ZN39_INTERNAL_5c9cb6c2_4_k_cu_b319d7fc_61154cuda3std3__441_GLOBAL__N__5c9cb6c2_4_k_cu_b319d7fc_61156ignoreE - _ZN39_INTERNAL_5c9cb6c2_4_k_cu_b319d7fc_61154cuda3std3__45__cpo5beginE)
_ZN39_INTERNAL_5c9cb6c2_4_k_cu_b319d7fc_61154cuda3std3__45__cpo5beginE:
	.zero		1
	.type		_ZN39_INTERNAL_5c9cb6c2_4_k_cu_b319d7fc_61154cuda3std3__441_GLOBAL__N__5c9cb6c2_4_k_cu_b319d7fc_61156ignoreE,@object
	.size		_ZN39_INTERNAL_5c9cb6c2_4_k_cu_b319d7fc_61154cuda3std3__441_GLOBAL__N__5c9cb6c2_4_k_cu_b319d7fc_61156ignoreE,(_ZN39_INTERNAL_5c9cb6c2_4_k_cu_b319d7fc_61154cute7productE - _ZN39_INTERNAL_5c9cb6c2_4_k_cu_b319d7fc_61154cuda3std3__441_GLOBAL__N__5c9cb6c2_4_k_cu_b319d7fc_61156ignoreE)
_ZN39_INTERNAL_5c9cb6c2_4_k_cu_b319d7fc_61154cuda3std3__441_GLOBAL__N__5c9cb6c2_4_k_cu_b319d7fc_61156ignoreE:
	.zero		1
	.type		_ZN39_INTERNAL_5c9cb6c2_4_k_cu_b319d7fc_61154cute7productE,@object
	.size		_ZN39_INTERNAL_5c9cb6c2_4_k_cu_b319d7fc_61154cute7productE,(_ZN39_INTERNAL_5c9cb6c2_4_k_cu_b319d7fc_61154cuda3std3__45__cpo3endE - _ZN39_INTERNAL_5c9cb6c2_4_k_cu_b319d7fc_61154cute7productE)
_ZN39_INTERNAL_5c9cb6c2_4_k_cu_b319d7fc_61154cute7productE:
	.zero		1
	.type		_ZN39_INTERNAL_5c9cb6c2_4_k_cu_b319d7fc_61154cuda3std3__45__cpo3endE,@object
	.size		_ZN39_INTERNAL_5c9cb6c2_4_k_cu_b319d7fc_61154cuda3std3__45__cpo3endE,(_ZN39_INTERNAL_5c9cb6c2_4_k_cu_b319d7fc_61154cuda3std3__419piecewise_constructE - _ZN39_INTERNAL_5c9cb6c2_4_k_cu_b319d7fc_61154cuda3std3__45__cpo3endE)
_ZN39_INTERNAL_5c9cb6c2_4_k_cu_b319d7fc_61154cuda3std3__45__cpo3endE:
	.zero		1
	.type		_ZN39_INTERNAL_5c9cb6c2_4_k_cu_b319d7fc_61154cuda3std3__419piecewise_constructE,@object
	.size		_ZN39_INTERNAL_5c9cb6c2_4_k_cu_b319d7fc_61154cuda3std3__419piecewise_constructE,(_ZN39_INTERNAL_5c9cb6c2_4_k_cu_b319d7fc_61154cuda3std3__45__cpo4cendE - _ZN39_INTERNAL_5c9cb6c2_4_k_cu_b319d7fc_61154cuda3std3__419piecewise_constructE)
_ZN39_INTERNAL_5c9cb6c2_4_k_cu_b319d7fc_61154cuda3std3__419piecewise_constructE:
	.zero		1
	.type		_ZN39_INTERNAL_5c9cb6c2_4_k_cu_b319d7fc_61154cuda3std3__45__cpo4cendE,@object
	.size		_ZN39_INTERNAL_5c9cb6c2_4_k_cu_b319d7fc_61154cuda3std3__45__cpo4cendE,(_ZN39_INTERNAL_5c9cb6c2_4_k_cu_b319d7fc_61154cuda3std6ranges3__45__cpo4swapE - _ZN39_INTERNAL_5c9cb6c2_4_k_cu_b319d7fc_61154cuda3std3__45__cpo4cendE)
_ZN39_INTERNAL_5c9cb6c2_4_k_cu_b319d7fc_61154cuda3std3__45__cpo4cendE:
	.zero		1
	.type		_ZN39_INTERNAL_5c9cb6c2_4_k_cu_b319d7fc_61154cuda3std6ranges3__45__cpo4swapE,@object
	.size		_ZN39_INTERNAL_5c9cb6c2_4_k_cu_b319d7fc_61154cuda3std6ranges3__45__cpo4swapE,(.L_8 - _ZN39_INTERNAL_5c9cb6c2_4_k_cu_b319d7fc_61154cuda3std6ranges3__45__cpo4swapE)
_ZN39_INTERNAL_5c9cb6c2_4_k_cu_b319d7fc_61154cuda3std6ranges3__45__cpo4swapE:
	.zero		1
.L_8:


//--------------------- .nv.constant0._ZN7cutlass13device_kernelINS_4gemm6kernel13GemmUniversalIN4cute5tupleIJiiiiEEENS1_10collective13CollectiveMmaINS1_34MainloopSm90TmaGmmaWarpSpecializedILi4ENS5_IJNS4_1CILi1EEESB_SB_EEENS1_32KernelTmaWarpSpecializedPingpongEEENS5_IJNSA_ILi64EEENSA_ILi128EEESG_EEENS_10tfloat32_tENS5_IJlSB_lEEESI_SJ_NS4_8TiledMMAINS4_8MMA_AtomIJNS4_4SM904GMMA30MMA_64x128x8_F32TF32TF32_SS_TNILNSN_7ScaleInE1ELSP_1EEEEEENS4_6LayoutISC_NS5_IJNSA_ILi0EEEST_ST_EEEEENS5_IJNS4_10UnderscoreESW_SW_EEEEENS4_13SM90_TMA_LOADENS4_14ComposedLayoutINS4_7SwizzleILi3ELi4ELi3EEENS4_18smem_ptr_flag_bitsILi32EEENSS_INS5_IJNSA_ILi8EEENSA_ILi32EEEEEENS5_IJS16_SB_EEEEEEEvNS4_8identityESZ_S1A_vS1B_EENS_8epilogue10collective6detail29Sm90TmaWarpSpecializedAdapterINS1E_15DefaultEpilogueISI_SJ_SJ_NS1D_6thread17LinearCombinationISI_Li1EffLNS1I_9ScaleType4KindE0ELNS_15FloatRoundStyleE2ESI_EENS1_15EpilogueDefaultEEEEEvvEEEEvNT_6ParamsE --------------------------
	.section	.nv.constant0._ZN7cutlass13device_kernelINS_4gemm6kernel13GemmUniversalIN4cute5tupleIJiiiiEEENS1_10collective13CollectiveMmaINS1_34MainloopSm90TmaGmmaWarpSpecializedILi4ENS5_IJNS4_1CILi1EEESB_SB_EEENS1_32KernelTmaWarpSpecializedPingpongEEENS5_IJNSA_ILi64EEENSA_ILi128EEESG_EEENS_10tfloat32_tENS5_IJlSB_lEEESI_SJ_NS4_8TiledMMAINS4_8MMA_AtomIJNS4_4SM904GMMA30MMA_64x128x8_F32TF32TF32_SS_TNILNSN_7ScaleInE1ELSP_1EEEEEENS4_6LayoutISC_NS5_IJNSA_ILi0EEEST_ST_EEEEENS5_IJNS4_10UnderscoreESW_SW_EEEEENS4_13SM90_TMA_LOADENS4_14ComposedLayoutINS4_7SwizzleILi3ELi4ELi3EEENS4_18smem_ptr_flag_bitsILi32EEENSS_INS5_IJNSA_ILi8EEENSA_ILi32EEEEEENS5_IJS16_SB_EEEEEEEvNS4_8identityESZ_S1A_vS1B_EENS_8epilogue10collective6detail29Sm90TmaWarpSpecializedAdapterINS1E_15DefaultEpilogueISI_SJ_SJ_NS1D_6thread17LinearCombinationISI_Li1EffLNS1I_9ScaleType4KindE0ELNS_15FloatRoundStyleE2ESI_EENS1_15EpilogueDefaultEEEEEvvEEEEvNT_6ParamsE,"a",@progbits
	.sectionflags	@""
	.align	4
.nv.constant0._ZN7cutlass13device_kernelINS_4gemm6kernel13GemmUniversalIN4cute5tupleIJiiiiEEENS1_10collective13CollectiveMmaINS1_34MainloopSm90TmaGmmaWarpSpecializedILi4ENS5_IJNS4_1CILi1EEESB_SB_EEENS1_32KernelTmaWarpSpecializedPingpongEEENS5_IJNSA_ILi64EEENSA_ILi128EEESG_EEENS_10tfloat32_tENS5_IJlSB_lEEESI_SJ_NS4_8TiledMMAINS4_8MMA_AtomIJNS4_4SM904GMMA30MMA_64x128x8_F32TF32TF32_SS_TNILNSN_7ScaleInE1ELSP_1EEEEEENS4_6LayoutISC_NS5_IJNSA_ILi0EEEST_ST_EEEEENS5_IJNS4_10UnderscoreESW_SW_EEEEENS4_13SM90_TMA_LOADENS4_14ComposedLayoutINS4_7SwizzleILi3ELi4ELi3EEENS4_18smem_ptr_flag_bitsILi32EEENSS_INS5_IJNSA_ILi8EEENSA_ILi32EEEEEENS5_IJS16_SB_EEEEEEEvNS4_8identityESZ_S1A_vS1B_EENS_8epilogue10collective6detail29Sm90TmaWarpSpecializedAdapterINS1E_15DefaultEpilogueISI_SJ_SJ_NS1D_6thread17LinearCombinationISI_Li1EffLNS1I_9ScaleType4KindE0ELNS_15FloatRoundStyleE2ESI_EENS1_15EpilogueDefaultEEEEEvvEEEEvNT_6ParamsE:
	.zero		1664


//--------------------- SYMBOLS --------------------------

	.type		.nv.reservedSmem.offset0,@object
	.size		.nv.reservedSmem.offset0,0x4
	.type		__assertfail,@function
